//
// Generated by NVIDIA NVVM Compiler
//
// Compiler Build ID: CL-36424714
// Cuda compilation tools, release 13.0, V13.0.88
// Based on NVVM 20.0.0
//

.version 9.0
.target sm_100
.address_size 64

	// .globl	default_function_kernel_3
// _ZZ25default_function_kernel_3E11ph_3_shared has been demoted

.visible .entry default_function_kernel_3(
	.param .u64 .ptr .align 1 default_function_kernel_3_param_0,
	.param .u64 .ptr .align 1 default_function_kernel_3_param_1,
	.param .u64 .ptr .align 1 default_function_kernel_3_param_2
)
.maxntid 40
{
	.reg .pred 	%p<2>;
	.reg .b16 	%rs<11>;
	.reg .b32 	%r<19>;
	.reg .b32 	%f<96>;
	.reg .b64 	%rd<13>;
	// demoted variable
	.shared .align 4 .b8 _ZZ25default_function_kernel_3E11ph_3_shared[160];
	ld.param.u64 	%rd1, [default_function_kernel_3_param_0];
	ld.param.u64 	%rd2, [default_function_kernel_3_param_1];
	ld.param.u64 	%rd3, [default_function_kernel_3_param_2];
	cvta.to.global.u64 	%rd4, %rd2;
	cvta.to.global.u64 	%rd5, %rd3;
	cvta.to.global.u64 	%rd6, %rd1;
	mov.u32 	%r1, %tid.x;
	cvt.u16.u32 	%rs1, %r1;
	mul.lo.s16 	%rs2, %rs1, 52;
	shr.u16 	%rs3, %rs2, 8;
	mul.wide.u16 	%r2, %rs3, 25;
	mul.lo.s16 	%rs4, %rs3, 5;
	sub.s16 	%rs5, %rs1, %rs4;
	cvt.u32.u16 	%r3, %rs5;
	and.b32  	%r4, %r3, 255;
	add.s32 	%r5, %r2, %r4;
	shl.b32 	%r6, %r1, 2;
	mov.u32 	%r7, _ZZ25default_function_kernel_3E11ph_3_shared;
	add.s32 	%r8, %r7, %r6;
	mul.lo.s16 	%rs6, %rs1, 26;
	shr.u16 	%rs7, %rs6, 8;
	mul.wide.u16 	%r9, %rs7, 80;
	mul.lo.s16 	%rs8, %rs7, 10;
	sub.s16 	%rs9, %rs1, %rs8;
	and.b16  	%rs10, %rs9, 255;
	cvt.u32.u16 	%r10, %rs9;
	and.b32  	%r11, %r10, 255;
	setp.gt.u16 	%p1, %rs10, 4;
	selp.b32 	%r12, 20, 0, %p1;
	add.s32 	%r13, %r12, %r9;
	sub.s32 	%r14, %r1, %r11;
	add.s32 	%r15, %r14, %r4;
	bar.sync 	0;
	mul.wide.u32 	%rd7, %r5, 4;
	add.s64 	%rd8, %rd5, %rd7;
	ld.global.nc.f32 	%f1, [%rd8];
	st.shared.f32 	[%r8], %f1;
	bar.sync 	0;
	shl.b32 	%r16, %r15, 2;
	add.s32 	%r17, %r7, %r16;
	ld.shared.f32 	%f2, [%r17];
	mul.wide.u32 	%rd9, %r13, 4;
	add.s64 	%rd10, %rd4, %rd9;
	ld.global.nc.f32 	%f3, [%rd10];
	fma.rn.f32 	%f4, %f3, %f2, 0f00000000;
	ld.global.nc.f32 	%f5, [%rd10+20];
	fma.rn.f32 	%f6, %f5, %f2, 0f00000000;
	ld.global.nc.f32 	%f7, [%rd10+40];
	fma.rn.f32 	%f8, %f7, %f2, 0f00000000;
	ld.global.nc.f32 	%f9, [%rd10+60];
	fma.rn.f32 	%f10, %f9, %f2, 0f00000000;
	ld.shared.f32 	%f11, [%r17+20];
	ld.global.nc.f32 	%f12, [%rd10+160];
	fma.rn.f32 	%f13, %f12, %f11, 0f00000000;
	ld.global.nc.f32 	%f14, [%rd10+180];
	fma.rn.f32 	%f15, %f14, %f11, 0f00000000;
	ld.global.nc.f32 	%f16, [%rd10+200];
	fma.rn.f32 	%f17, %f16, %f11, 0f00000000;
	ld.global.nc.f32 	%f18, [%rd10+220];
	fma.rn.f32 	%f19, %f18, %f11, 0f00000000;
	bar.sync 	0;
	ld.global.nc.f32 	%f20, [%rd8+20];
	st.shared.f32 	[%r8], %f20;
	bar.sync 	0;
	ld.shared.f32 	%f21, [%r17];
	ld.global.nc.f32 	%f22, [%rd10+4];
	fma.rn.f32 	%f23, %f22, %f21, %f4;
	ld.global.nc.f32 	%f24, [%rd10+24];
	fma.rn.f32 	%f25, %f24, %f21, %f6;
	ld.global.nc.f32 	%f26, [%rd10+44];
	fma.rn.f32 	%f27, %f26, %f21, %f8;
	ld.global.nc.f32 	%f28, [%rd10+64];
	fma.rn.f32 	%f29, %f28, %f21, %f10;
	ld.shared.f32 	%f30, [%r17+20];
	ld.global.nc.f32 	%f31, [%rd10+164];
	fma.rn.f32 	%f32, %f31, %f30, %f13;
	ld.global.nc.f32 	%f33, [%rd10+184];
	fma.rn.f32 	%f34, %f33, %f30, %f15;
	ld.global.nc.f32 	%f35, [%rd10+204];
	fma.rn.f32 	%f36, %f35, %f30, %f17;
	ld.global.nc.f32 	%f37, [%rd10+224];
	fma.rn.f32 	%f38, %f37, %f30, %f19;
	bar.sync 	0;
	ld.global.nc.f32 	%f39, [%rd8+40];
	st.shared.f32 	[%r8], %f39;
	bar.sync 	0;
	ld.shared.f32 	%f40, [%r17];
	ld.global.nc.f32 	%f41, [%rd10+8];
	fma.rn.f32 	%f42, %f41, %f40, %f23;
	ld.global.nc.f32 	%f43, [%rd10+28];
	fma.rn.f32 	%f44, %f43, %f40, %f25;
	ld.global.nc.f32 	%f45, [%rd10+48];
	fma.rn.f32 	%f46, %f45, %f40, %f27;
	ld.global.nc.f32 	%f47, [%rd10+68];
	fma.rn.f32 	%f48, %f47, %f40, %f29;
	ld.shared.f32 	%f49, [%r17+20];
	ld.global.nc.f32 	%f50, [%rd10+168];
	fma.rn.f32 	%f51, %f50, %f49, %f32;
	ld.global.nc.f32 	%f52, [%rd10+188];
	fma.rn.f32 	%f53, %f52, %f49, %f34;
	ld.global.nc.f32 	%f54, [%rd10+208];
	fma.rn.f32 	%f55, %f54, %f49, %f36;
	ld.global.nc.f32 	%f56, [%rd10+228];
	fma.rn.f32 	%f57, %f56, %f49, %f38;
	bar.sync 	0;
	ld.global.nc.f32 	%f58, [%rd8+60];
	st.shared.f32 	[%r8], %f58;
	bar.sync 	0;
	ld.shared.f32 	%f59, [%r17];
	ld.global.nc.f32 	%f60, [%rd10+12];
	fma.rn.f32 	%f61, %f60, %f59, %f42;
	ld.global.nc.f32 	%f62, [%rd10+32];
	fma.rn.f32 	%f63, %f62, %f59, %f44;
	ld.global.nc.f32 	%f64, [%rd10+52];
	fma.rn.f32 	%f65, %f64, %f59, %f46;
	ld.global.nc.f32 	%f66, [%rd10+72];
	fma.rn.f32 	%f67, %f66, %f59, %f48;
	ld.shared.f32 	%f68, [%r17+20];
	ld.global.nc.f32 	%f69, [%rd10+172];
	fma.rn.f32 	%f70, %f69, %f68, %f51;
	ld.global.nc.f32 	%f71, [%rd10+192];
	fma.rn.f32 	%f72, %f71, %f68, %f53;
	ld.global.nc.f32 	%f73, [%rd10+212];
	fma.rn.f32 	%f74, %f73, %f68, %f55;
	ld.global.nc.f32 	%f75, [%rd10+232];
	fma.rn.f32 	%f76, %f75, %f68, %f57;
	bar.sync 	0;
	ld.global.nc.f32 	%f77, [%rd8+80];
	st.shared.f32 	[%r8], %f77;
	bar.sync 	0;
	ld.shared.f32 	%f78, [%r17];
	ld.global.nc.f32 	%f79, [%rd10+16];
	fma.rn.f32 	%f80, %f79, %f78, %f61;
	ld.global.nc.f32 	%f81, [%rd10+36];
	fma.rn.f32 	%f82, %f81, %f78, %f63;
	ld.global.nc.f32 	%f83, [%rd10+56];
	fma.rn.f32 	%f84, %f83, %f78, %f65;
	ld.global.nc.f32 	%f85, [%rd10+76];
	fma.rn.f32 	%f86, %f85, %f78, %f67;
	ld.shared.f32 	%f87, [%r17+20];
	ld.global.nc.f32 	%f88, [%rd10+176];
	fma.rn.f32 	%f89, %f88, %f87, %f70;
	ld.global.nc.f32 	%f90, [%rd10+196];
	fma.rn.f32 	%f91, %f90, %f87, %f72;
	ld.global.nc.f32 	%f92, [%rd10+216];
	fma.rn.f32 	%f93, %f92, %f87, %f74;
	ld.global.nc.f32 	%f94, [%rd10+236];
	fma.rn.f32 	%f95, %f94, %f87, %f76;
	add.s32 	%r18, %r13, %r4;
	mul.wide.u32 	%rd11, %r18, 4;
	add.s64 	%rd12, %rd6, %rd11;
	st.global.f32 	[%rd12], %f80;
	st.global.f32 	[%rd12+20], %f82;
	st.global.f32 	[%rd12+40], %f84;
	st.global.f32 	[%rd12+60], %f86;
	st.global.f32 	[%rd12+160], %f89;
	st.global.f32 	[%rd12+180], %f91;
	st.global.f32 	[%rd12+200], %f93;
	st.global.f32 	[%rd12+220], %f95;
	ret;

}
	// .globl	default_function_kernel_2
.visible .entry default_function_kernel_2(
	.param .u64 .ptr .align 1 default_function_kernel_2_param_0,
	.param .u64 .ptr .align 1 default_function_kernel_2_param_1
)
.maxntid 32
{
	.reg .pred 	%p<5>;
	.reg .b32 	%r<11>;
	.reg .b32 	%f<36>;
	.reg .b64 	%rd<9>;

	ld.param.u64 	%rd1, [default_function_kernel_2_param_0];
	ld.param.u64 	%rd2, [default_function_kernel_2_param_1];
	cvta.to.global.u64 	%rd3, %rd2;
	mov.u32 	%r3, %ctaid.x;
	shl.b32 	%r4, %r3, 5;
	mov.u32 	%r5, %tid.x;
	or.b32  	%r1, %r4, %r5;
	mul.wide.u32 	%rd4, %r1, 4;
	add.s64 	%rd5, %rd3, %rd4;
	ld.global.nc.f32 	%f1, [%rd5];
	abs.f32 	%f6, %f1;
	mov.f32 	%f7, 0f3F800000;
	sub.f32 	%f8, %f7, %f6;
	rcp.approx.ftz.f32 	%f9, %f8;
	add.f32 	%f10, %f9, %f9;
	mul.f32 	%f11, %f6, %f10;
	setp.gt.f32 	%p1, %f6, 0f7E800000;
	selp.f32 	%f2, 0fC0000000, %f11, %p1;
	add.rz.f32 	%f12, %f2, %f7;
	mov.b32 	%r6, %f12;
	add.s32 	%r7, %r6, -1061158912;
	and.b32  	%r8, %r7, -8388608;
	mov.b32 	%r2, %f2;
	sub.s32 	%r9, %r2, %r8;
	mov.b32 	%f13, %r9;
	sub.s32 	%r10, 1082130432, %r8;
	mov.b32 	%f14, %r10;
	fma.rn.f32 	%f15, %f14, 0f3E800000, 0fBF800000;
	add.f32 	%f16, %f15, %f13;
	cvt.rn.f32.s32 	%f17, %r8;
	mul.f32 	%f18, %f17, 0f34000000;
	fma.rn.f32 	%f19, %f16, 0fBD39BF78, 0f3DD80012;
	fma.rn.f32 	%f20, %f19, %f16, 0fBE0778E0;
	fma.rn.f32 	%f21, %f20, %f16, 0f3E146475;
	fma.rn.f32 	%f22, %f21, %f16, 0fBE2A68DD;
	fma.rn.f32 	%f23, %f22, %f16, 0f3E4CAF9E;
	fma.rn.f32 	%f24, %f23, %f16, 0fBE800042;
	fma.rn.f32 	%f25, %f24, %f16, 0f3EAAAAE6;
	fma.rn.f32 	%f26, %f25, %f16, 0fBF000000;
	mul.f32 	%f27, %f16, %f26;
	fma.rn.f32 	%f28, %f27, %f16, %f16;
	fma.rn.f32 	%f35, %f18, 0f3F317218, %f28;
	setp.lt.u32 	%p2, %r2, 2139095040;
	@%p2 bra 	$L__BB1_2;
	setp.gt.s32 	%p3, %r2, -1082130432;
	fma.rn.f32 	%f29, %f2, 0f7F800000, 0f7F800000;
	selp.f32 	%f30, %f29, %f35, %p3;
	setp.eq.f32 	%p4, %f2, 0f00000000;
	selp.f32 	%f35, 0f80000000, %f30, %p4;
$L__BB1_2:
	cvta.to.global.u64 	%rd6, %rd1;
	mov.f32 	%f31, 0f3F000000;
	copysign.f32 	%f32, %f1, %f31;
	mul.f32 	%f33, %f32, %f35;
	cos.approx.f32 	%f34, %f33;
	add.s64 	%rd8, %rd6, %rd4;
	st.global.f32 	[%rd8], %f34;
	ret;

}
	// .globl	default_function_kernel_1
.visible .entry default_function_kernel_1(
	.param .u64 .ptr .align 1 default_function_kernel_1_param_0,
	.param .u64 .ptr .align 1 default_function_kernel_1_param_1
)
.maxntid 32
{
	.reg .pred 	%p<8>;
	.reg .b32 	%r<11>;
	.reg .b32 	%f<56>;
	.reg .b64 	%rd<9>;

	ld.param.u64 	%rd1, [default_function_kernel_1_param_0];
	ld.param.u64 	%rd2, [default_function_kernel_1_param_1];
	cvta.to.global.u64 	%rd3, %rd2;
	mov.u32 	%r3, %ctaid.x;
	shl.b32 	%r4, %r3, 5;
	mov.u32 	%r5, %tid.x;
	or.b32  	%r1, %r4, %r5;
	mul.wide.u32 	%rd4, %r1, 4;
	add.s64 	%rd5, %rd3, %rd4;
	ld.global.nc.f32 	%f1, [%rd5];
	abs.f32 	%f6, %f1;
	mov.f32 	%f7, 0f3F800000;
	sub.f32 	%f8, %f7, %f6;
	rcp.approx.ftz.f32 	%f9, %f8;
	add.f32 	%f10, %f9, %f9;
	mul.f32 	%f11, %f6, %f10;
	setp.gt.f32 	%p1, %f6, 0f7E800000;
	selp.f32 	%f2, 0fC0000000, %f11, %p1;
	add.rz.f32 	%f12, %f2, %f7;
	mov.b32 	%r6, %f12;
	add.s32 	%r7, %r6, -1061158912;
	and.b32  	%r8, %r7, -8388608;
	mov.b32 	%r2, %f2;
	sub.s32 	%r9, %r2, %r8;
	mov.b32 	%f13, %r9;
	sub.s32 	%r10, 1082130432, %r8;
	mov.b32 	%f14, %r10;
	fma.rn.f32 	%f15, %f14, 0f3E800000, 0fBF800000;
	add.f32 	%f16, %f15, %f13;
	cvt.rn.f32.s32 	%f17, %r8;
	mul.f32 	%f18, %f17, 0f34000000;
	fma.rn.f32 	%f19, %f16, 0fBD39BF78, 0f3DD80012;
	fma.rn.f32 	%f20, %f19, %f16, 0fBE0778E0;
	fma.rn.f32 	%f21, %f20, %f16, 0f3E146475;
	fma.rn.f32 	%f22, %f21, %f16, 0fBE2A68DD;
	fma.rn.f32 	%f23, %f22, %f16, 0f3E4CAF9E;
	fma.rn.f32 	%f24, %f23, %f16, 0fBE800042;
	fma.rn.f32 	%f25, %f24, %f16, 0f3EAAAAE6;
	fma.rn.f32 	%f26, %f25, %f16, 0fBF000000;
	mul.f32 	%f27, %f16, %f26;
	fma.rn.f32 	%f28, %f27, %f16, %f16;
	fma.rn.f32 	%f55, %f18, 0f3F317218, %f28;
	setp.lt.u32 	%p2, %r2, 2139095040;
	@%p2 bra 	$L__BB2_2;
	setp.gt.s32 	%p3, %r2, -1082130432;
	fma.rn.f32 	%f29, %f2, 0f7F800000, 0f7F800000;
	selp.f32 	%f30, %f29, %f55, %p3;
	setp.eq.f32 	%p4, %f2, 0f00000000;
	selp.f32 	%f55, 0f80000000, %f30, %p4;
$L__BB2_2:
	cvta.to.global.u64 	%rd6, %rd1;
	mov.f32 	%f31, 0f3F000000;
	copysign.f32 	%f32, %f1, %f31;
	mul.f32 	%f33, %f32, %f55;
	abs.f32 	%f34, %f33;
	fma.rn.f32 	%f35, %f34, 0fBF000000, 0f3F000000;
	rsqrt.approx.ftz.f32 	%f36, %f35;
	mul.f32 	%f37, %f36, %f35;
	mul.f32 	%f38, %f36, 0fBF000000;
	fma.rn.f32 	%f39, %f37, %f38, 0f3F000000;
	fma.rn.f32 	%f40, %f37, %f39, %f37;
	setp.eq.f32 	%p5, %f34, 0f3F800000;
	selp.f32 	%f41, 0f00000000, %f40, %p5;
	setp.gt.f32 	%p6, %f34, 0f3F0F5C29;
	selp.f32 	%f42, %f41, %f34, %p6;
	mul.f32 	%f43, %f42, %f42;
	fma.rn.f32 	%f44, %f43, 0f3D4DD2F7, 0f3C99CA97;
	fma.rn.f32 	%f45, %f44, %f43, 0f3D3F90E8;
	fma.rn.f32 	%f46, %f45, %f43, 0f3D993CCF;
	fma.rn.f32 	%f47, %f46, %f43, 0f3E2AAC04;
	mul.f32 	%f48, %f43, %f47;
	fma.rn.f32 	%f49, %f48, %f42, %f42;
	mul.f32 	%f50, %f49, 0fC0000000;
	fma.rn.f32 	%f51, 0f3F6EE581, 0f3FD774EB, %f50;
	selp.f32 	%f52, %f51, %f49, %p6;
	setp.num.f32 	%p7, %f52, %f52;
	copysign.f32 	%f53, %f33, %f52;
	selp.f32 	%f54, %f53, %f52, %p7;
	add.s64 	%rd8, %rd6, %rd4;
	st.global.f32 	[%rd8], %f54;
	ret;

}
	// .globl	default_function_kernel
.visible .entry default_function_kernel(
	.param .u64 .ptr .align 1 default_function_kernel_param_0,
	.param .u64 .ptr .align 1 default_function_kernel_param_1
)
.maxntid 4
{
	.reg .pred 	%p<3>;
	.reg .b32 	%r<5>;
	.reg .b32 	%f<20>;
	.reg .b64 	%rd<8>;

	ld.param.u64 	%rd1, [default_function_kernel_param_0];
	ld.param.u64 	%rd2, [default_function_kernel_param_1];
	cvta.to.global.u64 	%rd3, %rd1;
	cvta.to.global.u64 	%rd4, %rd2;
	mov.u32 	%r1, %ctaid.x;
	shl.b32 	%r2, %r1, 2;
	mov.u32 	%r3, %tid.x;
	or.b32  	%r4, %r2, %r3;
	mul.wide.u32 	%rd5, %r4, 4;
	add.s64 	%rd6, %rd4, %rd5;
	ld.global.nc.f32 	%f1, [%rd6];
	abs.f32 	%f2, %f1;
	setp.gt.f32 	%p1, %f2, 0f3F800000;
	rcp.approx.ftz.f32 	%f3, %f2;
	selp.f32 	%f4, %f3, %f2, %p1;
	mul.f32 	%f5, %f4, %f4;
	fma.rn.f32 	%f6, %f5, 0f3B2090AA, 0fBC6BE14F;
	fma.rn.f32 	%f7, %f6, %f5, 0f3D23397E;
	fma.rn.f32 	%f8, %f7, %f5, 0fBD948A7A;
	fma.rn.f32 	%f9, %f8, %f5, 0f3DD76B21;
	fma.rn.f32 	%f10, %f9, %f5, 0fBE111E88;
	fma.rn.f32 	%f11, %f10, %f5, 0f3E4CAF60;
	fma.rn.f32 	%f12, %f11, %f5, 0fBEAAAA27;
	mul.f32 	%f13, %f5, %f12;
	fma.rn.f32 	%f14, %f13, %f4, %f4;
	neg.f32 	%f15, %f14;
	fma.rn.f32 	%f16, 0f3F6EE581, 0f3FD774EB, %f15;
	selp.f32 	%f17, %f16, %f14, %p1;
	setp.num.f32 	%p2, %f2, %f2;
	copysign.f32 	%f18, %f1, %f17;
	selp.f32 	%f19, %f18, %f17, %p2;
	add.s64 	%rd7, %rd3, %rd5;
	st.global.f32 	[%rd7], %f19;
	ret;

}
	// .globl	default_function_kernel_5
.visible .entry default_function_kernel_5(
	.param .u64 .ptr .align 1 default_function_kernel_5_param_0,
	.param .u64 .ptr .align 1 default_function_kernel_5_param_1,
	.param .u64 .ptr .align 1 default_function_kernel_5_param_2
)
.maxntid 32
{
	.reg .pred 	%p<15>;
	.reg .b32 	%r<25>;
	.reg .b32 	%f<47>;
	.reg .b64 	%rd<12>;

	ld.param.u64 	%rd2, [default_function_kernel_5_param_0];
	ld.param.u64 	%rd1, [default_function_kernel_5_param_1];
	ld.param.u64 	%rd3, [default_function_kernel_5_param_2];
	cvta.to.global.u64 	%rd4, %rd3;
	cvta.to.global.u64 	%rd5, %rd2;
	mov.u32 	%r12, %ctaid.x;
	shl.b32 	%r13, %r12, 5;
	mov.u32 	%r14, %tid.x;
	or.b32  	%r1, %r13, %r14;
	mul.wide.u32 	%rd6, %r1, 4;
	add.s64 	%rd7, %rd5, %rd6;
	ld.global.nc.f32 	%f1, [%rd7];
	add.s64 	%rd8, %rd4, %rd6;
	ld.global.nc.f32 	%f20, [%rd8];
	abs.f32 	%f2, %f20;
	abs.f32 	%f46, %f1;
	setp.lt.f32 	%p1, %f46, %f2;
	@%p1 bra 	$L__BB4_12;
	mul.f32 	%f4, %f2, 0f4B000000;
	setp.gtu.f32 	%p2, %f46, %f4;
	@%p2 bra 	$L__BB4_8;
	div.approx.f32 	%f21, %f46, %f2;
	cvt.rzi.f32.f32 	%f44, %f21;
	neg.f32 	%f6, %f2;
	fma.rn.f32 	%f7, %f6, %f44, %f46;
	mov.b32 	%r2, %f7;
	mov.b32 	%r15, %f2;
	setp.lt.u32 	%p3, %r2, %r15;
	@%p3 bra 	$L__BB4_7;
	setp.lt.u32 	%p4, %r2, -2147483647;
	@%p4 bra 	$L__BB4_5;
	add.f32 	%f26, %f44, 0fBF800000;
	setp.lt.f32 	%p7, %f7, %f6;
	add.f32 	%f27, %f26, 0fBF800000;
	selp.f32 	%f44, %f27, %f26, %p7;
	bra.uni 	$L__BB4_7;
$L__BB4_5:
	add.f32 	%f44, %f44, 0f3F800000;
	add.f32 	%f22, %f2, %f2;
	setp.ltu.f32 	%p5, %f7, %f22;
	@%p5 bra 	$L__BB4_7;
	add.f32 	%f23, %f44, 0f3F800000;
	fma.rn.f32 	%f24, %f2, 0fC0400000, %f7;
	setp.ge.f32 	%p6, %f24, 0f00000000;
	add.f32 	%f25, %f23, 0f3F800000;
	selp.f32 	%f44, %f25, %f23, %p6;
$L__BB4_7:
	fma.rn.f32 	%f46, %f6, %f44, %f46;
	bra.uni 	$L__BB4_12;
$L__BB4_8:
	mov.b32 	%r3, %f46;
	mov.b32 	%r16, %f4;
	and.b32  	%r4, %r16, -8388608;
	and.b32  	%r17, %r3, 8388607;
	or.b32  	%r23, %r17, 1065353216;
	and.b32  	%r18, %r16, 8388607;
	or.b32  	%r6, %r18, 1065353216;
	mov.b32 	%f45, %r23;
	sub.s32 	%r19, %r3, %r4;
	add.s32 	%r20, %r19, 192937984;
	and.b32  	%r24, %r20, -8388608;
	setp.eq.s32 	%p8, %r24, 0;
	@%p8 bra 	$L__BB4_11;
	mov.b32 	%f28, %r6;
	rcp.approx.ftz.f32 	%f14, %f28;
	neg.f32 	%f15, %f28;
$L__BB4_10:
	min.u32 	%r21, %r24, 192937984;
	add.s32 	%r22, %r23, %r21;
	mov.b32 	%f29, %r22;
	mul.f32 	%f30, %f14, %f29;
	fma.rn.f32 	%f31, %f15, %f30, %f29;
	fma.rn.f32 	%f32, %f31, %f14, %f30;
	fma.rn.f32 	%f33, %f15, %f32, %f29;
	fma.rz.f32 	%f34, %f33, %f14, %f32;
	cvt.rzi.f32.f32 	%f35, %f34;
	fma.rn.f32 	%f45, %f15, %f35, %f29;
	sub.s32 	%r24, %r24, %r21;
	mov.b32 	%r23, %f45;
	setp.ne.s32 	%p9, %r24, 0;
	setp.ne.s32 	%p10, %r23, 0;
	and.pred  	%p11, %p9, %p10;
	@%p11 bra 	$L__BB4_10;
$L__BB4_11:
	mov.b32 	%f37, %r4;
	setp.leu.f32 	%p12, %f2, 0f00000000;
	setp.gt.u32 	%p13, %r3, 2139095039;
	selp.f32 	%f38, 0f7FFFFFFF, %f37, %p13;
	selp.f32 	%f39, 0f7FFFFFFF, %f38, %p12;
	mul.f32 	%f40, %f45, 0f34000000;
	mul.f32 	%f46, %f39, %f40;
$L__BB4_12:
	cvta.to.global.u64 	%rd9, %rd1;
	abs.f32 	%f41, %f46;
	setp.nan.f32 	%p14, %f41, %f41;
	copysign.f32 	%f42, %f1, %f46;
	selp.f32 	%f43, %f46, %f42, %p14;
	add.s64 	%rd11, %rd9, %rd6;
	st.global.f32 	[%rd11], %f43;
	ret;

}
	// .globl	default_function_kernel_4
.visible .entry default_function_kernel_4(
	.param .u64 .ptr .align 1 default_function_kernel_4_param_0,
	.param .u64 .ptr .align 1 default_function_kernel_4_param_1
)
.maxntid 32
{
	.reg .pred 	%p<4>;
	.reg .b32 	%r<5>;
	.reg .b32 	%f<26>;
	.reg .b64 	%rd<8>;

	ld.param.u64 	%rd1, [default_function_kernel_4_param_0];
	ld.param.u64 	%rd2, [default_function_kernel_4_param_1];
	cvta.to.global.u64 	%rd3, %rd2;
	cvta.to.global.u64 	%rd4, %rd1;
	mov.u32 	%r1, %ctaid.x;
	shl.b32 	%r2, %r1, 5;
	mov.u32 	%r3, %tid.x;
	or.b32  	%r4, %r2, %r3;
	mul.wide.u32 	%rd5, %r4, 4;
	add.s64 	%rd6, %rd4, %rd5;
	ld.global.nc.f32 	%f1, [%rd6];
	abs.f32 	%f2, %f1;
	fma.rn.f32 	%f3, %f2, 0fBF000000, 0f3F000000;
	rsqrt.approx.ftz.f32 	%f4, %f3;
	mul.f32 	%f5, %f4, %f3;
	mul.f32 	%f6, %f4, 0fBF000000;
	fma.rn.f32 	%f7, %f5, %f6, 0f3F000000;
	fma.rn.f32 	%f8, %f5, %f7, %f5;
	setp.eq.f32 	%p1, %f2, 0f3F800000;
	selp.f32 	%f9, 0f00000000, %f8, %p1;
	setp.gt.f32 	%p2, %f2, 0f3F0F5C29;
	selp.f32 	%f10, %f9, %f2, %p2;
	copysign.f32 	%f11, %f1, %f10;
	mul.f32 	%f12, %f11, %f11;
	fma.rn.f32 	%f13, %f12, 0f3D10ECEF, 0f3C8B1ABB;
	fma.rn.f32 	%f14, %f13, %f12, 0f3CFC028C;
	fma.rn.f32 	%f15, %f14, %f12, 0f3D372139;
	fma.rn.f32 	%f16, %f15, %f12, 0f3D9993DB;
	fma.rn.f32 	%f17, %f16, %f12, 0f3E2AAAC6;
	mul.f32 	%f18, %f12, %f17;
	fma.rn.f32 	%f19, %f18, %f11, %f11;
	neg.f32 	%f20, %f19;
	selp.f32 	%f21, %f19, %f20, %p2;
	fma.rn.f32 	%f22, 0f3F6EE581, 0f3FD774EB, %f21;
	setp.gt.f32 	%p3, %f1, 0f3F0F5C29;
	selp.f32 	%f23, %f19, %f22, %p3;
	add.f32 	%f24, %f23, %f23;
	selp.f32 	%f25, %f24, %f23, %p2;
	add.s64 	%rd7, %rd3, %rd5;
	st.global.f32 	[%rd7], %f25;
	ret;

}


// ===== COMPILED SASS (sm_100) =====

	.target	sm_100

	.elftype	@"ET_EXEC"


//--------------------- .note.nv.tkinfo           --------------------------
	.section	.note.nv.tkinfo,"",@"SHT_NOTE"
	.sectionflags	@"SHF_NOTE_NV_TKINFO"
	.tkinfo
        /*0018*/ 	.word	0x00000002
        /*0030*/ 	.string	""
        /*0030*/ 	.string	"ptxas"
        /*0030*/ 	.string	"Cuda compilation tools, release 13.0, V13.0.88"
        /*0030*/ 	.string	"Build cuda_13.0.r13.0/compiler.36424714_0"
        /*0030*/ 	.string	"-arch sm_100 -m 64 "



//--------------------- .note.nv.cuinfo           --------------------------
	.section	.note.nv.cuinfo,"",@"SHT_NOTE"
	.sectionflags	@"SHF_NOTE_NV_CUINFO"
        /*0018*/ 	.short	0x0002
        /*001a*/ 	.short	0x0064
        /*001c*/ 	.short	0x0082
	.zero		2


//--------------------- .nv.info                  --------------------------
	.section	.nv.info,"",@"SHT_CUDA_INFO"
	.align	4


	//----- nvinfo : EIATTR_REGCOUNT
	.align		4
        /*0000*/ 	.byte	0x04, 0x2f
        /*0002*/ 	.short	(.L_1 - .L_0)
	.align		4
.L_0:
        /*0004*/ 	.word	index@(default_function_kernel_3)
        /*0008*/ 	.word	0x00000020


	//----- nvinfo : EIATTR_FRAME_SIZE
	.align		4
.L_1:
        /*000c*/ 	.byte	0x04, 0x11
        /*000e*/ 	.short	(.L_3 - .L_2)
	.align		4
.L_2:
        /*0010*/ 	.word	index@(default_function_kernel_3)
        /*0014*/ 	.word	0x00000000


	//----- nvinfo : EIATTR_REGCOUNT
	.align		4
.L_3:
        /*0018*/ 	.byte	0x04, 0x2f
        /*001a*/ 	.short	(.L_5 - .L_4)
	.align		4
.L_4:
        /*001c*/ 	.word	index@(default_function_kernel_2)
        /*0020*/ 	.word	0x0000000c


	//----- nvinfo : EIATTR_FRAME_SIZE
	.align		4
.L_5:
        /*0024*/ 	.byte	0x04, 0x11
        /*0026*/ 	.short	(.L_7 - .L_6)
	.align		4
.L_6:
        /*0028*/ 	.word	index@(default_function_kernel_2)
        /*002c*/ 	.word	0x00000000


	//----- nvinfo : EIATTR_REGCOUNT
	.align		4
.L_7:
        /*0030*/ 	.byte	0x04, 0x2f
        /*0032*/ 	.short	(.L_9 - .L_8)
	.align		4
.L_8:
        /*0034*/ 	.word	index@(default_function_kernel_1)
        /*0038*/ 	.word	0x0000000c


	//----- nvinfo : EIATTR_FRAME_SIZE
	.align		4
.L_9:
        /*003c*/ 	.byte	0x04, 0x11
        /*003e*/ 	.short	(.L_11 - .L_10)
	.align		4
.L_10:
        /*0040*/ 	.word	index@(default_function_kernel_1)
        /*0044*/ 	.word	0x00000000


	//----- nvinfo : EIATTR_REGCOUNT
	.align		4
.L_11:
        /*0048*/ 	.byte	0x04, 0x2f
        /*004a*/ 	.short	(.L_13 - .L_12)
	.align		4
.L_12:
        /*004c*/ 	.word	index@(default_function_kernel)
        /*0050*/ 	.word	0x0000000c


	//----- nvinfo : EIATTR_FRAME_SIZE
	.align		4
.L_13:
        /*0054*/ 	.byte	0x04, 0x11
        /*0056*/ 	.short	(.L_15 - .L_14)
	.align		4
.L_14:
        /*0058*/ 	.word	index@(default_function_kernel)
        /*005c*/ 	.word	0x00000000


	//----- nvinfo : EIATTR_REGCOUNT
	.align		4
.L_15:
        /*0060*/ 	.byte	0x04, 0x2f
        /*0062*/ 	.short	(.L_17 - .L_16)
	.align		4
.L_16:
        /*0064*/ 	.word	index@(default_function_kernel_5)
        /*0068*/ 	.word	0x0000000d


	//----- nvinfo : EIATTR_FRAME_SIZE
	.align		4
.L_17:
        /*006c*/ 	.byte	0x04, 0x11
        /*006e*/ 	.short	(.L_19 - .L_18)
	.align		4
.L_18:
        /*0070*/ 	.word	index@(default_function_kernel_5)
        /*0074*/ 	.word	0x00000000


	//----- nvinfo : EIATTR_REGCOUNT
	.align		4
.L_19:
        /*0078*/ 	.byte	0x04, 0x2f
        /*007a*/ 	.short	(.L_21 - .L_20)
	.align		4
.L_20:
        /*007c*/ 	.word	index@(default_function_kernel_4)
        /*0080*/ 	.word	0x0000000c


	//----- nvinfo : EIATTR_FRAME_SIZE
	.align		4
.L_21:
        /*0084*/ 	.byte	0x04, 0x11
        /*0086*/ 	.short	(.L_23 - .L_22)
	.align		4
.L_22:
        /*0088*/ 	.word	index@(default_function_kernel_4)
        /*008c*/ 	.word	0x00000000


	//----- nvinfo : EIATTR_MIN_STACK_SIZE
	.align		4
.L_23:
        /*0090*/ 	.byte	0x04, 0x12
        /*0092*/ 	.short	(.L_25 - .L_24)
	.align		4
.L_24:
        /*0094*/ 	.word	index@(default_function_kernel_4)
        /*0098*/ 	.word	0x00000000


	//----- nvinfo : EIATTR_MIN_STACK_SIZE
	.align		4
.L_25:
        /*009c*/ 	.byte	0x04, 0x12
        /*009e*/ 	.short	(.L_27 - .L_26)
	.align		4
.L_26:
        /*00a0*/ 	.word	index@(default_function_kernel_5)
        /*00a4*/ 	.word	0x00000000


	//----- nvinfo : EIATTR_MIN_STACK_SIZE
	.align		4
.L_27:
        /*00a8*/ 	.byte	0x04, 0x12
        /*00aa*/ 	.short	(.L_29 - .L_28)
	.align		4
.L_28:
        /*00ac*/ 	.word	index@(default_function_kernel)
        /*00b0*/ 	.word	0x00000000


	//----- nvinfo : EIATTR_MIN_STACK_SIZE
	.align		4
.L_29:
        /*00b4*/ 	.byte	0x04, 0x12
        /*00b6*/ 	.short	(.L_31 - .L_30)
	.align		4
.L_30:
        /*00b8*/ 	.word	index@(default_function_kernel_1)
        /*00bc*/ 	.word	0x00000000


	//----- nvinfo : EIATTR_MIN_STACK_SIZE
	.align		4
.L_31:
        /*00c0*/ 	.byte	0x04, 0x12
        /*00c2*/ 	.short	(.L_33 - .L_32)
	.align		4
.L_32:
        /*00c4*/ 	.word	index@(default_function_kernel_2)
        /*00c8*/ 	.word	0x00000000


	//----- nvinfo : EIATTR_MIN_STACK_SIZE
	.align		4
.L_33:
        /*00cc*/ 	.byte	0x04, 0x12
        /*00ce*/ 	.short	(.L_35 - .L_34)
	.align		4
.L_34:
        /*00d0*/ 	.word	index@(default_function_kernel_3)
        /*00d4*/ 	.word	0x00000000
.L_35:


//--------------------- .nv.compat                --------------------------
	.section	.nv.compat,"",@"SHT_CUDA_COMPAT_INFO"
	.align	4
        /*0000*/ 	.byte	0x02, 0x09, 0x00, 0x00, 0x02, 0x02, 0x01, 0x00, 0x02, 0x05, 0x05, 0x00, 0x03, 0x07, 0x01, 0x01
        /*0010*/ 	.byte	0x02, 0x03, 0x00, 0x00, 0x02, 0x06, 0x01, 0x00, 0x04, 0x0b, 0x08, 0x00, 0x01, 0x00, 0x00, 0x00
        /*0020*/ 	.byte	0x00, 0x00, 0x00, 0x00


//--------------------- .nv.info.default_function_kernel_4 --------------------------
	.section	.nv.info.default_function_kernel_4,"",@"SHT_CUDA_INFO"
	.sectionflags	@""
	.align	4


	//----- nvinfo : EIATTR_CUDA_API_VERSION
	.align		4
        /*0000*/ 	.byte	0x04, 0x37
        /*0002*/ 	.short	(.L_37 - .L_36)
.L_36:
        /*0004*/ 	.word	0x00000082


	//----- nvinfo : EIATTR_KPARAM_INFO
	.align		4
.L_37:
        /*0008*/ 	.byte	0x04, 0x17
        /*000a*/ 	.short	(.L_39 - .L_38)
.L_38:
        /*000c*/ 	.word	0x00000000
        /*0010*/ 	.short	0x0001
        /*0012*/ 	.short	0x0008
        /*0014*/ 	.byte	0x00, 0xf5, 0x21, 0x00


	//----- nvinfo : EIATTR_KPARAM_INFO
	.align		4
.L_39:
        /*0018*/ 	.byte	0x04, 0x17
        /*001a*/ 	.short	(.L_41 - .L_40)
.L_40:
        /*001c*/ 	.word	0x00000000
        /*0020*/ 	.short	0x0000
        /*0022*/ 	.short	0x0000
        /*0024*/ 	.byte	0x00, 0xf5, 0x21, 0x00


	//----- nvinfo : EIATTR_SPARSE_MMA_MASK
	.align		4
.L_41:
        /*0028*/ 	.byte	0x03, 0x50
        /*002a*/ 	.short	0x0000


	//----- nvinfo : EIATTR_MAXREG_COUNT
	.align		4
        /*002c*/ 	.byte	0x03, 0x1b
        /*002e*/ 	.short	0x00ff


	//----- nvinfo : EIATTR_MERCURY_ISA_VERSION
	.align		4
        /*0030*/ 	.byte	0x03, 0x5f
        /*0032*/ 	.short	0x0101


	//----- nvinfo : EIATTR_VRC_CTA_INIT_COUNT
	.align		4
        /*0034*/ 	.byte	0x02, 0x4a
	.zero		1
	.zero		1


	//----- nvinfo : EIATTR_EXIT_INSTR_OFFSETS
	.align		4
        /*0038*/ 	.byte	0x04, 0x1c
        /*003a*/ 	.short	(.L_43 - .L_42)


	//   ....[0]....
.L_42:
        /*003c*/ 	.word	0x00000260


	//----- nvinfo : EIATTR_MAX_THREADS
	.align		4
.L_43:
        /*0040*/ 	.byte	0x04, 0x05
        /*0042*/ 	.short	(.L_45 - .L_44)
.L_44:
        /*0044*/ 	.word	0x00000020
        /*0048*/ 	.word	0x00000001
        /*004c*/ 	.word	0x00000001


	//----- nvinfo : EIATTR_CBANK_PARAM_SIZE
	.align		4
.L_45:
        /*0050*/ 	.byte	0x03, 0x19
        /*0052*/ 	.short	0x0010


	//----- nvinfo : EIATTR_PARAM_CBANK
	.align		4
        /*0054*/ 	.byte	0x04, 0x0a
        /*0056*/ 	.short	(.L_47 - .L_46)
	.align		4
.L_46:
        /*0058*/ 	.word	index@(.nv.constant0.default_function_kernel_4)
        /*005c*/ 	.short	0x0380
        /*005e*/ 	.short	0x0010


	//----- nvinfo : EIATTR_SW_WAR
	.align		4
.L_47:
        /*0060*/ 	.byte	0x04, 0x36
        /*0062*/ 	.short	(.L_49 - .L_48)
.L_48:
        /*0064*/ 	.word	0x00000008
.L_49:


//--------------------- .nv.info.default_function_kernel_5 --------------------------
	.section	.nv.info.default_function_kernel_5,"",@"SHT_CUDA_INFO"
	.sectionflags	@""
	.align	4


	//----- nvinfo : EIATTR_CUDA_API_VERSION
	.align		4
        /*0000*/ 	.byte	0x04, 0x37
        /*0002*/ 	.short	(.L_51 - .L_50)
.L_50:
        /*0004*/ 	.word	0x00000082


	//----- nvinfo : EIATTR_KPARAM_INFO
	.align		4
.L_51:
        /*0008*/ 	.byte	0x04, 0x17
        /*000a*/ 	.short	(.L_53 - .L_52)
.L_52:
        /*000c*/ 	.word	0x00000000
        /*0010*/ 	.short	0x0002
        /*0012*/ 	.short	0x0010
        /*0014*/ 	.byte	0x00, 0xf5, 0x21, 0x00


	//----- nvinfo : EIATTR_KPARAM_INFO
	.align		4
.L_53:
        /*0018*/ 	.byte	0x04, 0x17
        /*001a*/ 	.short	(.L_55 - .L_54)
.L_54:
        /*001c*/ 	.word	0x00000000
        /*0020*/ 	.short	0x0001
        /*0022*/ 	.short	0x0008
        /*0024*/ 	.byte	0x00, 0xf5, 0x21, 0x00


	//----- nvinfo : EIATTR_KPARAM_INFO
	.align		4
.L_55:
        /*0028*/ 	.byte	0x04, 0x17
        /*002a*/ 	.short	(.L_57 - .L_56)
.L_56:
        /*002c*/ 	.word	0x00000000
        /*0030*/ 	.short	0x0000
        /*0032*/ 	.short	0x0000
        /*0034*/ 	.byte	0x00, 0xf5, 0x21, 0x00


	//----- nvinfo : EIATTR_SPARSE_MMA_MASK
	.align		4
.L_57:
        /*0038*/ 	.byte	0x03, 0x50
        /*003a*/ 	.short	0x0000


	//----- nvinfo : EIATTR_MAXREG_COUNT
	.align		4
        /*003c*/ 	.byte	0x03, 0x1b
        /*003e*/ 	.short	0x00ff


	//----- nvinfo : EIATTR_MERCURY_ISA_VERSION
	.align		4
        /*0040*/ 	.byte	0x03, 0x5f
        /*0042*/ 	.short	0x0101


	//----- nvinfo : EIATTR_VRC_CTA_INIT_COUNT
	.align		4
        /*0044*/ 	.byte	0x02, 0x4a
	.zero		1
	.zero		1


	//----- nvinfo : EIATTR_EXIT_INSTR_OFFSETS
	.align		4
        /*0048*/ 	.byte	0x04, 0x1c
        /*004a*/ 	.short	(.L_59 - .L_58)


	//   ....[0]....
.L_58:
        /*004c*/ 	.word	0x00000560


	//----- nvinfo : EIATTR_MAX_THREADS
	.align		4
.L_59:
        /*0050*/ 	.byte	0x04, 0x05
        /*0052*/ 	.short	(.L_61 - .L_60)
.L_60:
        /*0054*/ 	.word	0x00000020
        /*0058*/ 	.word	0x00000001
        /*005c*/ 	.word	0x00000001


	//----- nvinfo : EIATTR_CRS_STACK_SIZE
	.align		4
.L_61:
        /*0060*/ 	.byte	0x04, 0x1e
        /*0062*/ 	.short	(.L_63 - .L_62)
.L_62:
        /*0064*/ 	.word	0x00000000


	//----- nvinfo : EIATTR_CBANK_PARAM_SIZE
	.align		4
.L_63:
        /*0068*/ 	.byte	0x03, 0x19
        /*006a*/ 	.short	0x0018


	//----- nvinfo : EIATTR_PARAM_CBANK
	.align		4
        /*006c*/ 	.byte	0x04, 0x0a
        /*006e*/ 	.short	(.L_65 - .L_64)
	.align		4
.L_64:
        /*0070*/ 	.word	index@(.nv.constant0.default_function_kernel_5)
        /*0074*/ 	.short	0x0380
        /*0076*/ 	.short	0x0018


	//----- nvinfo : EIATTR_SW_WAR
	.align		4
.L_65:
        /*0078*/ 	.byte	0x04, 0x36
        /*007a*/ 	.short	(.L_67 - .L_66)
.L_66:
        /*007c*/ 	.word	0x00000008
.L_67:


//--------------------- .nv.info.default_function_kernel --------------------------
	.section	.nv.info.default_function_kernel,"",@"SHT_CUDA_INFO"
	.sectionflags	@""
	.align	4


	//----- nvinfo : EIATTR_CUDA_API_VERSION
	.align		4
        /*0000*/ 	.byte	0x04, 0x37
        /*0002*/ 	.short	(.L_69 - .L_68)
.L_68:
        /*0004*/ 	.word	0x00000082


	//----- nvinfo : EIATTR_KPARAM_INFO
	.align		4
.L_69:
        /*0008*/ 	.byte	0x04, 0x17
        /*000a*/ 	.short	(.L_71 - .L_70)
.L_70:
        /*000c*/ 	.word	0x00000000
        /*0010*/ 	.short	0x0001
        /*0012*/ 	.short	0x0008
        /*0014*/ 	.byte	0x00, 0xf5, 0x21, 0x00


	//----- nvinfo : EIATTR_KPARAM_INFO
	.align		4
.L_71:
        /*0018*/ 	.byte	0x04, 0x17
        /*001a*/ 	.short	(.L_73 - .L_72)
.L_72:
        /*001c*/ 	.word	0x00000000
        /*0020*/ 	.short	0x0000
        /*0022*/ 	.short	0x0000
        /*0024*/ 	.byte	0x00, 0xf5, 0x21, 0x00


	//----- nvinfo : EIATTR_SPARSE_MMA_MASK
	.align		4
.L_73:
        /*0028*/ 	.byte	0x03, 0x50
        /*002a*/ 	.short	0x0000


	//----- nvinfo : EIATTR_MAXREG_COUNT
	.align		4
        /*002c*/ 	.byte	0x03, 0x1b
        /*002e*/ 	.short	0x00ff


	//----- nvinfo : EIATTR_MERCURY_ISA_VERSION
	.align		4
        /*0030*/ 	.byte	0x03, 0x5f
        /*0032*/ 	.short	0x0101


	//----- nvinfo : EIATTR_VRC_CTA_INIT_COUNT
	.align		4
        /*0034*/ 	.byte	0x02, 0x4a
	.zero		1
	.zero		1


	//----- nvinfo : EIATTR_EXIT_INSTR_OFFSETS
	.align		4
        /*0038*/ 	.byte	0x04, 0x1c
        /*003a*/ 	.short	(.L_75 - .L_74)


	//   ....[0]....
.L_74:
        /*003c*/ 	.word	0x000001f0


	//----- nvinfo : EIATTR_MAX_THREADS
	.align		4
.L_75:
        /*0040*/ 	.byte	0x04, 0x05
        /*0042*/ 	.short	(.L_77 - .L_76)
.L_76:
        /*0044*/ 	.word	0x00000004
        /*0048*/ 	.word	0x00000001
        /*004c*/ 	.word	0x00000001


	//----- nvinfo : EIATTR_CBANK_PARAM_SIZE
	.align		4
.L_77:
        /*0050*/ 	.byte	0x03, 0x19
        /*0052*/ 	.short	0x0010


	//----- nvinfo : EIATTR_PARAM_CBANK
	.align		4
        /*0054*/ 	.byte	0x04, 0x0a
        /*0056*/ 	.short	(.L_79 - .L_78)
	.align		4
.L_78:
        /*0058*/ 	.word	index@(.nv.constant0.default_function_kernel)
        /*005c*/ 	.short	0x0380
        /*005e*/ 	.short	0x0010


	//----- nvinfo : EIATTR_SW_WAR
	.align		4
.L_79:
        /*0060*/ 	.byte	0x04, 0x36
        /*0062*/ 	.short	(.L_81 - .L_80)
.L_80:
        /*0064*/ 	.word	0x00000008
.L_81:


//--------------------- .nv.info.default_function_kernel_1 --------------------------
	.section	.nv.info.default_function_kernel_1,"",@"SHT_CUDA_INFO"
	.sectionflags	@""
	.align	4


	//----- nvinfo : EIATTR_CUDA_API_VERSION
	.align		4
        /*0000*/ 	.byte	0x04, 0x37
        /*0002*/ 	.short	(.L_83 - .L_82)
.L_82:
        /*0004*/ 	.word	0x00000082


	//----- nvinfo : EIATTR_KPARAM_INFO
	.align		4
.L_83:
        /*0008*/ 	.byte	0x04, 0x17
        /*000a*/ 	.short	(.L_85 - .L_84)
.L_84:
        /*000c*/ 	.word	0x00000000
        /*0010*/ 	.short	0x0001
        /*0012*/ 	.short	0x0008
        /*0014*/ 	.byte	0x00, 0xf5, 0x21, 0x00


	//----- nvinfo : EIATTR_KPARAM_INFO
	.align		4
.L_85:
        /*0018*/ 	.byte	0x04, 0x17
        /*001a*/ 	.short	(.L_87 - .L_86)
.L_86:
        /*001c*/ 	.word	0x00000000
        /*0020*/ 	.short	0x0000
        /*0022*/ 	.short	0x0000
        /*0024*/ 	.byte	0x00, 0xf5, 0x21, 0x00


	//----- nvinfo : EIATTR_SPARSE_MMA_MASK
	.align		4
.L_87:
        /*0028*/ 	.byte	0x03, 0x50
        /*002a*/ 	.short	0x0000


	//----- nvinfo : EIATTR_MAXREG_COUNT
	.align		4
        /*002c*/ 	.byte	0x03, 0x1b
        /*002e*/ 	.short	0x00ff


	//----- nvinfo : EIATTR_MERCURY_ISA_VERSION
	.align		4
        /*0030*/ 	.byte	0x03, 0x5f
        /*0032*/ 	.short	0x0101


	//----- nvinfo : EIATTR_VRC_CTA_INIT_COUNT
	.align		4
        /*0034*/ 	.byte	0x02, 0x4a
	.zero		1
	.zero		1


	//----- nvinfo : EIATTR_EXIT_INSTR_OFFSETS
	.align		4
        /*0038*/ 	.byte	0x04, 0x1c
        /*003a*/ 	.short	(.L_89 - .L_88)


	//   ....[0]....
.L_88:
        /*003c*/ 	.word	0x00000490


	//----- nvinfo : EIATTR_MAX_THREADS
	.align		4
.L_89:
        /*0040*/ 	.byte	0x04, 0x05
        /*0042*/ 	.short	(.L_91 - .L_90)
.L_90:
        /*0044*/ 	.word	0x00000020
        /*0048*/ 	.word	0x00000001
        /*004c*/ 	.word	0x00000001


	//----- nvinfo : EIATTR_CBANK_PARAM_SIZE
	.align		4
.L_91:
        /*0050*/ 	.byte	0x03, 0x19
        /*0052*/ 	.short	0x0010


	//----- nvinfo : EIATTR_PARAM_CBANK
	.align		4
        /*0054*/ 	.byte	0x04, 0x0a
        /*0056*/ 	.short	(.L_93 - .L_92)
	.align		4
.L_92:
        /*0058*/ 	.word	index@(.nv.constant0.default_function_kernel_1)
        /*005c*/ 	.short	0x0380
        /*005e*/ 	.short	0x0010


	//----- nvinfo : EIATTR_SW_WAR
	.align		4
.L_93:
        /*0060*/ 	.byte	0x04, 0x36
        /*0062*/ 	.short	(.L_95 - .L_94)
.L_94:
        /*0064*/ 	.word	0x00000008
.L_95:


//--------------------- .nv.info.default_function_kernel_2 --------------------------
	.section	.nv.info.default_function_kernel_2,"",@"SHT_CUDA_INFO"
	.sectionflags	@""
	.align	4


	//----- nvinfo : EIATTR_CUDA_API_VERSION
	.align		4
        /*0000*/ 	.byte	0x04, 0x37
        /*0002*/ 	.short	(.L_97 - .L_96)
.L_96:
        /*0004*/ 	.word	0x00000082


	//----- nvinfo : EIATTR_KPARAM_INFO
	.align		4
.L_97:
        /*0008*/ 	.byte	0x04, 0x17
        /*000a*/ 	.short	(.L_99 - .L_98)
.L_98:
        /*000c*/ 	.word	0x00000000
        /*0010*/ 	.short	0x0001
        /*0012*/ 	.short	0x0008
        /*0014*/ 	.byte	0x00, 0xf5, 0x21, 0x00


	//----- nvinfo : EIATTR_KPARAM_INFO
	.align		4
.L_99:
        /*0018*/ 	.byte	0x04, 0x17
        /*001a*/ 	.short	(.L_101 - .L_100)
.L_100:
        /*001c*/ 	.word	0x00000000
        /*0020*/ 	.short	0x0000
        /*0022*/ 	.short	0x0000
        /*0024*/ 	.byte	0x00, 0xf5, 0x21, 0x00


	//----- nvinfo : EIATTR_SPARSE_MMA_MASK
	.align		4
.L_101:
        /*0028*/ 	.byte	0x03, 0x50
        /*002a*/ 	.short	0x0000


	//----- nvinfo : EIATTR_MAXREG_COUNT
	.align		4
        /*002c*/ 	.byte	0x03, 0x1b
        /*002e*/ 	.short	0x00ff


	//----- nvinfo : EIATTR_MERCURY_ISA_VERSION
	.align		4
        /*0030*/ 	.byte	0x03, 0x5f
        /*0032*/ 	.short	0x0101


	//----- nvinfo : EIATTR_VRC_CTA_INIT_COUNT
	.align		4
        /*0034*/ 	.byte	0x02, 0x4a
	.zero		1
	.zero		1


	//----- nvinfo : EIATTR_EXIT_INSTR_OFFSETS
	.align		4
        /*0038*/ 	.byte	0x04, 0x1c
        /*003a*/ 	.short	(.L_103 - .L_102)


	//   ....[0]....
.L_102:
        /*003c*/ 	.word	0x00000330


	//----- nvinfo : EIATTR_MAX_THREADS
	.align		4
.L_103:
        /*0040*/ 	.byte	0x04, 0x05
        /*0042*/ 	.short	(.L_105 - .L_104)
.L_104:
        /*0044*/ 	.word	0x00000020
        /*0048*/ 	.word	0x00000001
        /*004c*/ 	.word	0x00000001


	//----- nvinfo : EIATTR_CBANK_PARAM_SIZE
	.align		4
.L_105:
        /*0050*/ 	.byte	0x03, 0x19
        /*0052*/ 	.short	0x0010


	//----- nvinfo : EIATTR_PARAM_CBANK
	.align		4
        /*0054*/ 	.byte	0x04, 0x0a
        /*0056*/ 	.short	(.L_107 - .L_106)
	.align		4
.L_106:
        /*0058*/ 	.word	index@(.nv.constant0.default_function_kernel_2)
        /*005c*/ 	.short	0x0380
        /*005e*/ 	.short	0x0010


	//----- nvinfo : EIATTR_SW_WAR
	.align		4
.L_107:
        /*0060*/ 	.byte	0x04, 0x36
        /*0062*/ 	.short	(.L_109 - .L_108)
.L_108:
        /*0064*/ 	.word	0x00000008
.L_109:


//--------------------- .nv.info.default_function_kernel_3 --------------------------
	.section	.nv.info.default_function_kernel_3,"",@"SHT_CUDA_INFO"
	.sectionflags	@""
	.align	4


	//----- nvinfo : EIATTR_CUDA_API_VERSION
	.align		4
        /*0000*/ 	.byte	0x04, 0x37
        /*0002*/ 	.short	(.L_111 - .L_110)
.L_110:
        /*0004*/ 	.word	0x00000082


	//----- nvinfo : EIATTR_KPARAM_INFO
	.align		4
.L_111:
        /*0008*/ 	.byte	0x04, 0x17
        /*000a*/ 	.short	(.L_113 - .L_112)
.L_112:
        /*000c*/ 	.word	0x00000000
        /*0010*/ 	.short	0x0002
        /*0012*/ 	.short	0x0010
        /*0014*/ 	.byte	0x00, 0xf5, 0x21, 0x00


	//----- nvinfo : EIATTR_KPARAM_INFO
	.align		4
.L_113:
        /*0018*/ 	.byte	0x04, 0x17
        /*001a*/ 	.short	(.L_115 - .L_114)
.L_114:
        /*001c*/ 	.word	0x00000000
        /*0020*/ 	.short	0x0001
        /*0022*/ 	.short	0x0008
        /*0024*/ 	.byte	0x00, 0xf5, 0x21, 0x00


	//----- nvinfo : EIATTR_KPARAM_INFO
	.align		4
.L_115:
        /*0028*/ 	.byte	0x04, 0x17
        /*002a*/ 	.short	(.L_117 - .L_116)
.L_116:
        /*002c*/ 	.word	0x00000000
        /*0030*/ 	.short	0x0000
        /*0032*/ 	.short	0x0000
        /*0034*/ 	.byte	0x00, 0xf5, 0x21, 0x00


	//----- nvinfo : EIATTR_SPARSE_MMA_MASK
	.align		4
.L_117:
        /*0038*/ 	.byte	0x03, 0x50
        /*003a*/ 	.short	0x0000


	//----- nvinfo : EIATTR_MAXREG_COUNT
	.align		4
        /*003c*/ 	.byte	0x03, 0x1b
        /*003e*/ 	.short	0x00ff


	//----- nvinfo : EIATTR_NUM_BARRIERS
	.align		4
        /*0040*/ 	.byte	0x02, 0x4c
        /*0042*/ 	.byte	0x01
	.zero		1


	//----- nvinfo : EIATTR_MERCURY_ISA_VERSION
	.align		4
        /*0044*/ 	.byte	0x03, 0x5f
        /*0046*/ 	.short	0x0101


	//----- nvinfo : EIATTR_VRC_CTA_INIT_COUNT
	.align		4
        /*0048*/ 	.byte	0x02, 0x4a
	.zero		1
	.zero		1


	//----- nvinfo : EIATTR_EXIT_INSTR_OFFSETS
	.align		4
        /*004c*/ 	.byte	0x04, 0x1c
        /*004e*/ 	.short	(.L_119 - .L_118)


	//   ....[0]....
.L_118:
        /*0050*/ 	.word	0x00000a20


	//----- nvinfo : EIATTR_MAX_THREADS
	.align		4
.L_119:
        /*0054*/ 	.byte	0x04, 0x05
        /*0056*/ 	.short	(.L_121 - .L_120)
.L_120:
        /*0058*/ 	.word	0x00000028
        /*005c*/ 	.word	0x00000001
        /*0060*/ 	.word	0x00000001


	//----- nvinfo : EIATTR_CBANK_PARAM_SIZE
	.align		4
.L_121:
        /*0064*/ 	.byte	0x03, 0x19
        /*0066*/ 	.short	0x0018


	//----- nvinfo : EIATTR_PARAM_CBANK
	.align		4
        /*0068*/ 	.byte	0x04, 0x0a
        /*006a*/ 	.short	(.L_123 - .L_122)
	.align		4
.L_122:
        /*006c*/ 	.word	index@(.nv.constant0.default_function_kernel_3)
        /*0070*/ 	.short	0x0380
        /*0072*/ 	.short	0x0018


	//----- nvinfo : EIATTR_SW_WAR
	.align		4
.L_123:
        /*0074*/ 	.byte	0x04, 0x36
        /*0076*/ 	.short	(.L_125 - .L_124)
.L_124:
        /*0078*/ 	.word	0x00000008
.L_125:


//--------------------- .nv.callgraph             --------------------------
	.section	.nv.callgraph,"",@"SHT_CUDA_CALLGRAPH"
	.align	4
	.sectionentsize	8
	.align		4
        /*0000*/ 	.word	0x00000000
	.align		4
        /*0004*/ 	.word	0xffffffff
	.align		4
        /*0008*/ 	.word	0x00000000
	.align		4
        /*000c*/ 	.word	0xfffffffe
	.align		4
        /*0010*/ 	.word	0x00000000
	.align		4
        /*0014*/ 	.word	0xfffffffd
	.align		4
        /*0018*/ 	.word	0x00000000
	.align		4
        /*001c*/ 	.word	0xfffffffc


//--------------------- .text.default_function_kernel_4 --------------------------
	.section	.text.default_function_kernel_4,"ax",@progbits
	.align	128
        .global         default_function_kernel_4
        .type           default_function_kernel_4,@function
        .size           default_function_kernel_4,(.L_x_14 - default_function_kernel_4)
        .other          default_function_kernel_4,@"STO_CUDA_ENTRY STV_DEFAULT"
default_function_kernel_4:
.text.default_function_kernel_4:
[----:B------:R-:W-:Y:S01]  /*0000*/  LDC R1, c[0x0][0x37c] ;  /* 0x0000df00ff017b82 */ /* 0x000fe20000000800 */
[----:B------:R-:W0:Y:S07]  /*0010*/  S2R R5, SR_TID.X ;  /* 0x0000000000057919 */ /* 0x000e2e0000002100 */
[----:B------:R-:W1:Y:S01]  /*0020*/  S2UR UR4, SR_CTAID.X ;  /* 0x00000000000479c3 */ /* 0x000e620000002500 */
[----:B------:R-:W2:Y:S07]  /*0030*/  LDCU.64 UR6, c[0x0][0x358] ;  /* 0x00006b00ff0677ac */ /* 0x000eae0008000a00 */
[----:B------:R-:W3:Y:S01]  /*0040*/  LDC.64 R2, c[0x0][0x380] ;  /* 0x0000e000ff027b82 */ /* 0x000ee20000000a00 */
[----:B-1----:R-:W-:-:S06]  /*0050*/  USHF.L.U32 UR4, UR4, 0x5, URZ ;  /* 0x0000000504047899 */ /* 0x002fcc00080006ff */
[----:B0-----:R-:W-:-:S05]  /*0060*/  LOP3.LUT R5, R5, UR4, RZ, 0xfc, !PT ;  /* 0x0000000405057c12 */ /* 0x001fca000f8efcff */
[----:B---3--:R-:W-:-:S05]  /*0070*/  IMAD.WIDE.U32 R2, R5, 0x4, R2 ;  /* 0x0000000405027825 */ /* 0x008fca00078e0002 */
[----:B--2---:R0:W2:Y:S01]  /*0080*/  LDG.E.CONSTANT R0, desc[UR6][R2.64] ;  /* 0x0000000602007981 */ /* 0x0040a2000c1e9900 */
[----:B------:R-:W-:Y:S01]  /*0090*/  HFMA2 R7, -RZ, RZ, 1.75, 0 ;  /* 0x3f000000ff077431 */ /* 0x000fe200000001ff */
[----:B0-----:R-:W-:-:S04]  /*00a0*/  MOV R3, 0x3d10ecef ;  /* 0x3d10ecef00037802 */ /* 0x001fc80000000f00 */
[C---:B--2---:R-:W-:Y:S01]  /*00b0*/  FFMA R4, |R0|.reuse, -R7, 0.5 ;  /* 0x3f00000000047423 */ /* 0x044fe20000000a07 */
[C---:B------:R-:W-:Y:S02]  /*00c0*/  FSETP.NEU.AND P1, PT, |R0|.reuse, 1, PT ;  /* 0x3f8000000000780b */ /* 0x040fe40003f2d200 */
[----:B------:R-:W-:Y:S01]  /*00d0*/  FSETP.GT.AND P0, PT, |R0|, 0.56000000238418579102, PT ;  /* 0x3f0f5c290000780b */ /* 0x000fe20003f04200 */
[----:B------:R-:W0:Y:S02]  /*00e0*/  MUFU.RSQ R7, R4 ;  /* 0x0000000400077308 */ /* 0x000e240000001400 */
[----:B0-----:R-:W-:Y:S01]  /*00f0*/  FMUL R6, R4, R7 ;  /* 0x0000000704067220 */ /* 0x001fe20000400000 */
[----:B------:R-:W-:-:S04]  /*0100*/  FMUL R7, R7, -0.5 ;  /* 0xbf00000007077820 */ /* 0x000fc80000400000 */
[----:B------:R-:W-:-:S04]  /*0110*/  FFMA R7, R6, R7, 0.5 ;  /* 0x3f00000006077423 */ /* 0x000fc80000000007 */
[----:B------:R-:W-:-:S05]  /*0120*/  FFMA R7, R6, R7, R6 ;  /* 0x0000000706077223 */ /* 0x000fca0000000006 */
[----:B------:R-:W-:Y:S02]  /*0130*/  FSEL R7, R7, RZ, P1 ;  /* 0x000000ff07077208 */ /* 0x000fe40000800000 */
[----:B------:R-:W-:Y:S02]  /*0140*/  FSETP.GT.AND P1, PT, R0, 0.56000000238418579102, PT ;  /* 0x3f0f5c290000780b */ /* 0x000fe40003f24000 */
[----:B------:R-:W-:-:S04]  /*0150*/  FSEL R7, R7, |R0|, P0 ;  /* 0x4000000007077208 */ /* 0x000fc80000000000 */
[----:B------:R-:W-:-:S05]  /*0160*/  LOP3.LUT R7, R7, 0x80000000, R0, 0xb8, !PT ;  /* 0x8000000007077812 */ /* 0x000fca00078eb800 */
[----:B------:R-:W-:-:S04]  /*0170*/  FMUL R4, R7, R7 ;  /* 0x0000000707047220 */ /* 0x000fc80000400000 */
[----:B------:R-:W-:-:S04]  /*0180*/  FFMA R3, R4, R3, 0.016980519518256187439 ;  /* 0x3c8b1abb04037423 */ /* 0x000fc80000000003 */
[----:B------:R-:W-:-:S04]  /*0190*/  FFMA R3, R4, R3, 0.030762933194637298584 ;  /* 0x3cfc028c04037423 */ /* 0x000fc80000000003 */
[----:B------:R-:W-:-:S04]  /*01a0*/  FFMA R3, R4, R3, 0.044709417968988418579 ;  /* 0x3d37213904037423 */ /* 0x000fc80000000003 */
[C---:B------:R-:W-:Y:S02]  /*01b0*/  FFMA R9, R4.reuse, R3, 0.074989043176174163818 ;  /* 0x3d9993db04097423 */ /* 0x040fe40000000003 */
[----:B------:R-:W0:Y:S02]  /*01c0*/  LDC.64 R2, c[0x0][0x388] ;  /* 0x0000e200ff027b82 */ /* 0x000e240000000a00 */
[----:B------:R-:W-:-:S04]  /*01d0*/  FFMA R9, R4, R9, 0.16666707396507263184 ;  /* 0x3e2aaac604097423 */ /* 0x000fc80000000009 */
[----:B------:R-:W-:Y:S01]  /*01e0*/  FMUL R4, R4, R9 ;  /* 0x0000000904047220 */ /* 0x000fe20000400000 */
[----:B------:R-:W-:-:S03]  /*01f0*/  HFMA2 R9, -RZ, RZ, 1.9599609375, 20144 ;  /* 0x3fd774ebff097431 */ /* 0x000fc600000001ff */
[----:B------:R-:W-:-:S05]  /*0200*/  FFMA R7, R7, R4, R7 ;  /* 0x0000000407077223 */ /* 0x000fca0000000007 */
[----:B------:R-:W-:-:S05]  /*0210*/  FSEL R0, R7, -R7, P0 ;  /* 0x8000000707007208 */ /* 0x000fca0000000000 */
[----:B------:R-:W-:Y:S01]  /*0220*/  @!P1 FFMA R7, R9, 0.93318945169448852539, R0 ;  /* 0x3f6ee58109079823 */ /* 0x000fe20000000000 */
[----:B0-----:R-:W-:-:S04]  /*0230*/  IMAD.WIDE.U32 R2, R5, 0x4, R2 ;  /* 0x0000000405027825 */ /* 0x001fc800078e0002 */
[----:B------:R-:W-:-:S05]  /*0240*/  @P0 FADD R7, R7, R7 ;  /* 0x0000000707070221 */ /* 0x000fca0000000000 */
[----:B------:R-:W-:Y:S01]  /*0250*/  STG.E desc[UR6][R2.64], R7 ;  /* 0x0000000702007986 */ /* 0x000fe2000c101906 */
[----:B------:R-:W-:Y:S05]  /*0260*/  EXIT ;  /* 0x000000000000794d */ /* 0x000fea0003800000 */
.L_x_0:
[----:B------:R-:W-:-:S00]  /*0270*/  BRA `(.L_x_0) ;  /* 0xfffffffc00fc7947 */ /* 0x000fc0000383ffff */
[----:B------:R-:W-:-:S00]  /*0280*/  NOP ;  /* 0x0000000000007918 */ /* 0x000fc00000000000 */
[----:B------:R-:W-:-:S00]  /*0290*/  NOP ;  /* 0x0000000000007918 */ /* 0x000fc00000000000 */
[----:B------:R-:W-:-:S00]  /*02a0*/  NOP ;  /* 0x0000000000007918 */ /* 0x000fc00000000000 */
[----:B------:R-:W-:-:S00]  /*02b0*/  NOP ;  /* 0x0000000000007918 */ /* 0x000fc00000000000 */
[----:B------:R-:W-:-:S00]  /*02c0*/  NOP ;  /* 0x0000000000007918 */ /* 0x000fc00000000000 */
[----:B------:R-:W-:-:S00]  /*02d0*/  NOP ;  /* 0x0000000000007918 */ /* 0x000fc00000000000 */
[----:B------:R-:W-:-:S00]  /*02e0*/  NOP ;  /* 0x0000000000007918 */ /* 0x000fc00000000000 */
[----:B------:R-:W-:-:S00]  /*02f0*/  NOP ;  /* 0x0000000000007918 */ /* 0x000fc00000000000 */
.L_x_14:


//--------------------- .text.default_function_kernel_5 --------------------------
	.section	.text.default_function_kernel_5,"ax",@progbits
	.align	128
        .global         default_function_kernel_5
        .type           default_function_kernel_5,@function
        .size           default_function_kernel_5,(.L_x_15 - default_function_kernel_5)
        .other          default_function_kernel_5,@"STO_CUDA_ENTRY STV_DEFAULT"
default_function_kernel_5:
.text.default_function_kernel_5:
[----:B------:R-:W-:Y:S01]  /*0000*/  LDC R1, c[0x0][0x37c] ;  /* 0x0000df00ff017b82 */ /* 0x000fe20000000800 */
[----:B------:R-:W0:Y:S07]  /*0010*/  S2R R7, SR_TID.X ;  /* 0x0000000000077919 */ /* 0x000e2e0000002100 */
[----:B------:R-:W1:Y:S01]  /*0020*/  S2UR UR4, SR_CTAID.X ;  /* 0x00000000000479c3 */ /* 0x000e620000002500 */
[----:B------:R-:W2:Y:S07]  /*0030*/  LDCU.64 UR6, c[0x0][0x358] ;  /* 0x00006b00ff0677ac */ /* 0x000eae0008000a00 */
[----:B------:R-:W3:Y:S08]  /*0040*/  LDC.64 R4, c[0x0][0x390] ;  /* 0x0000e400ff047b82 */ /* 0x000ef00000000a00 */
[----:B------:R-:W4:Y:S01]  /*0050*/  LDC.64 R2, c[0x0][0x380] ;  /* 0x0000e000ff027b82 */ /* 0x000f220000000a00 */
[----:B-1----:R-:W-:-:S06]  /*0060*/  USHF.L.U32 UR4, UR4, 0x5, URZ ;  /* 0x0000000504047899 */ /* 0x002fcc00080006ff */
[----:B0-----:R-:W-:-:S05]  /*0070*/  LOP3.LUT R7, R7, UR4, RZ, 0xfc, !PT ;  /* 0x0000000407077c12 */ /* 0x001fca000f8efcff */
[----:B---3--:R-:W-:-:S04]  /*0080*/  IMAD.WIDE.U32 R4, R7, 0x4, R4 ;  /* 0x0000000407047825 */ /* 0x008fc800078e0004 */
[----:B----4-:R-:W-:Y:S02]  /*0090*/  IMAD.WIDE.U32 R2, R7, 0x4, R2 ;  /* 0x0000000407027825 */ /* 0x010fe400078e0002 */
[----:B--2---:R-:W2:Y:S04]  /*00a0*/  LDG.E.CONSTANT R5, desc[UR6][R4.64] ;  /* 0x0000000604057981 */ /* 0x004ea8000c1e9900 */
[----:B------:R-:W2:Y:S01]  /*00b0*/  LDG.E.CONSTANT R0, desc[UR6][R2.64] ;  /* 0x0000000602007981 */ /* 0x000ea2000c1e9900 */
[----:B------:R-:W-:Y:S01]  /*00c0*/  BSSY.RECONVERGENT B0, `(.L_x_1) ;  /* 0x0000043000007945 */ /* 0x000fe20003800200 */
[C---:B--2---:R-:W-:Y:S01]  /*00d0*/  FSETP.GEU.AND P0, PT, |R0|.reuse, |R5|, PT ;  /* 0x400000050000720b */ /* 0x044fe20003f0e200 */
[----:B------:R-:W-:-:S12]  /*00e0*/  FADD R6, |R0|, -RZ ;  /* 0x800000ff00067221 */ /* 0x000fd80000000200 */
[----:B------:R-:W-:Y:S05]  /*00f0*/  @!P0 BRA `(.L_x_2) ;  /* 0x0000000000fc8947 */ /* 0x000fea0003800000 */
[----:B------:R-:W-:-:S05]  /*0100*/  FMUL R3, |R5|, 8388608 ;  /* 0x4b00000005037820 */ /* 0x000fca0000400200 */
[----:B------:R-:W-:-:S13]  /*0110*/  FSETP.GTU.AND P0, PT, R6, R3, PT ;  /* 0x000000030600720b */ /* 0x000fda0003f0c000 */
[----:B------:R-:W-:Y:S05]  /*0120*/  @P0 BRA `(.L_x_3) ;  /* 0x0000000000780947 */ /* 0x000fea0003800000 */
[C---:B------:R-:W-:Y:S01]  /*0130*/  FMUL R2, |R5|.reuse, 16777216 ;  /* 0x4b80000005027820 */ /* 0x040fe20000400200 */
[C---:B------:R-:W-:Y:S01]  /*0140*/  FSETP.GEU.AND P0, PT, |R5|.reuse, 1.175494350822287508e-38, PT ;  /* 0x008000000500780b */ /* 0x040fe20003f0e200 */
[----:B------:R-:W-:Y:S01]  /*0150*/  FMUL R3, R6, 16777216 ;  /* 0x4b80000006037820 */ /* 0x000fe20000400000 */
[----:B------:R-:W-:Y:S01]  /*0160*/  FADD R4, |R5|, -RZ ;  /* 0x800000ff05047221 */ /* 0x000fe20000000200 */
[----:B------:R-:W-:Y:S01]  /*0170*/  BSSY.RECONVERGENT B1, `(.L_x_4) ;  /* 0x0000017000017945 */ /* 0x000fe20003800200 */
[----:B------:R-:W-:Y:S02]  /*0180*/  FSEL R2, R2, |R5|, !P0 ;  /* 0x4000000502027208 */ /* 0x000fe40004000000 */
[----:B------:R-:W-:-:S04]  /*0190*/  FSEL R3, R3, R6, !P0 ;  /* 0x0000000603037208 */ /* 0x000fc80004000000 */
[----:B------:R-:W0:Y:S02]  /*01a0*/  MUFU.RCP R2, R2 ;  /* 0x0000000200027308 */ /* 0x000e240000001000 */
[----:B0-----:R-:W-:-:S06]  /*01b0*/  FMUL R3, R2, R3 ;  /* 0x0000000302037220 */ /* 0x001fcc0000400000 */
[----:B------:R-:W0:Y:S02]  /*01c0*/  FRND.TRUNC R3, R3 ;  /* 0x0000000300037307 */ /* 0x000e24000020d000 */
[----:B0-----:R-:W-:-:S05]  /*01d0*/  FFMA R8, -|R5|, R3, R6 ;  /* 0x0000000305087223 */ /* 0x001fca0000000306 */
[----:B------:R-:W-:-:S13]  /*01e0*/  ISETP.GE.U32.AND P0, PT, R8, R4, PT ;  /* 0x000000040800720c */ /* 0x000fda0003f06070 */
[----:B------:R-:W-:Y:S05]  /*01f0*/  @!P0 BRA `(.L_x_5) ;  /* 0x0000000000388947 */ /* 0x000fea0003800000 */
[----:B------:R-:W-:-:S04]  /*0200*/  ISETP.GE.U32.AND P0, PT, R8, -0x7fffffff, PT ;  /* 0x800000010800780c */ /* 0x000fc80003f06070 */
[----:B------:R-:W-:-:S09]  /*0210*/  FSETP.GEU.OR P1, PT, R8, -|R5|, !P0 ;  /* 0xc00000050800720b */ /* 0x000fd2000472e400 */
[----:B------:R-:W-:-:S04]  /*0220*/  @P0 FADD R2, R3, -1 ;  /* 0xbf80000003020421 */ /* 0x000fc80000000000 */
[----:B------:R-:W-:-:S04]  /*0230*/  @!P1 FADD R2, R2, -1 ;  /* 0xbf80000002029421 */ /* 0x000fc80000000000 */
[----:B------:R-:W-:Y:S01]  /*0240*/  @P0 IMAD.MOV.U32 R3, RZ, RZ, R2 ;  /* 0x000000ffff030224 */ /* 0x000fe200078e0002 */
[----:B------:R-:W-:Y:S06]  /*0250*/  @P0 BRA `(.L_x_5) ;  /* 0x0000000000200947 */ /* 0x000fec0003800000 */
[----:B------:R-:W-:Y:S01]  /*0260*/  FADD R2, |R5|, |R5| ;  /* 0x4000000505027221 */ /* 0x000fe20000000200 */
[----:B------:R-:W-:-:S04]  /*0270*/  FADD R3, R3, 1 ;  /* 0x3f80000003037421 */ /* 0x000fc80000000000 */
[----:B------:R-:W-:-:S13]  /*0280*/  FSETP.GE.AND P0, PT, R8, R2, PT ;  /* 0x000000020800720b */ /* 0x000fda0003f06000 */
[----:B------:R-:W-:-:S05]  /*0290*/  @P0 FFMA R2, |R5|, -3, R8 ;  /* 0xc040000005020823 */ /* 0x000fca0000000208 */
[----:B------:R-:W-:Y:S01]  /*02a0*/  FSETP.GE.AND P1, PT, R2, RZ, P0 ;  /* 0x000000ff0200720b */ /* 0x000fe20000726000 */
[----:B------:R-:W-:-:S12]  /*02b0*/  @P0 FADD R2, R3, 1 ;  /* 0x3f80000003020421 */ /* 0x000fd80000000000 */
[----:B------:R-:W-:-:S04]  /*02c0*/  @P1 FADD R2, R2, 1 ;  /* 0x3f80000002021421 */ /* 0x000fc80000000000 */
[----:B------:R-:W-:-:S07]  /*02d0*/  @P0 IMAD.MOV.U32 R3, RZ, RZ, R2 ;  /* 0x000000ffff030224 */ /* 0x000fce00078e0002 */
.L_x_5:
[----:B------:R-:W-:Y:S05]  /*02e0*/  BSYNC.RECONVERGENT B1 ;  /* 0x0000000000017941 */ /* 0x000fea0003800200 */
.L_x_4:
[----:B------:R-:W-:Y:S01]  /*02f0*/  FFMA R6, -|R5|, R3, R6 ;  /* 0x0000000305067223 */ /* 0x000fe20000000306 */
[----:B------:R-:W-:Y:S06]  /*0300*/  BRA `(.L_x_2) ;  /* 0x0000000000787947 */ /* 0x000fec0003800000 */
.L_x_3:
[----:B------:R-:W-:Y:S01]  /*0310*/  LOP3.LUT R9, R3, 0xff800000, RZ, 0xc0, !PT ;  /* 0xff80000003097812 */ /* 0x000fe200078ec0ff */
[----:B------:R-:W-:Y:S01]  /*0320*/  BSSY.RECONVERGENT B1, `(.L_x_6) ;  /* 0x000001a000017945 */ /* 0x000fe20003800200 */
[C---:B------:R-:W-:Y:S02]  /*0330*/  ISETP.GT.U32.AND P0, PT, R6.reuse, 0x7f7fffff, PT ;  /* 0x7f7fffff0600780c */ /* 0x040fe40003f04070 */
[C---:B------:R-:W-:Y:S02]  /*0340*/  IADD3 R2, PT, PT, R6.reuse, 0xb800000, -R9 ;  /* 0x0b80000006027810 */ /* 0x040fe40007ffe809 */
[----:B------:R-:W-:Y:S02]  /*0350*/  LOP3.LUT R6, R6, 0x7fffff, RZ, 0xc0, !PT ;  /* 0x007fffff06067812 */ /* 0x000fe400078ec0ff */
[----:B------:R-:W-:Y:S02]  /*0360*/  LOP3.LUT P1, R2, R2, 0xff800000, RZ, 0xc0, !PT ;  /* 0xff80000002027812 */ /* 0x000fe4000782c0ff */
[----:B------:R-:W-:-:S02]  /*0370*/  FSETP.GT.AND P2, PT, |R5|, RZ, PT ;  /* 0x000000ff0500720b */ /* 0x000fc40003f44200 */
[----:B------:R-:W-:Y:S02]  /*0380*/  FSEL R9, R9, +QNAN , !P0 ;  /* 0x7fffffff09097808 */ /* 0x000fe40004000000 */
[----:B------:R-:W-:Y:S02]  /*0390*/  LOP3.LUT R6, R6, 0x3f800000, RZ, 0xfc, !PT ;  /* 0x3f80000006067812 */ /* 0x000fe400078efcff */
[----:B------:R-:W-:-:S05]  /*03a0*/  FSEL R10, R9, +QNAN , P2 ;  /* 0x7fffffff090a7808 */ /* 0x000fca0001000000 */
[----:B------:R-:W-:Y:S05]  /*03b0*/  @!P1 BRA `(.L_x_7) ;  /* 0x0000000000409947 */ /* 0x000fea0003800000 */
[----:B------:R-:W-:-:S04]  /*03c0*/  LOP3.LUT R3, R3, 0x7fffff, RZ, 0xc0, !PT ;  /* 0x007fffff03037812 */ /* 0x000fc800078ec0ff */
[----:B------:R-:W-:-:S04]  /*03d0*/  LOP3.LUT R3, R3, 0x3f800000, RZ, 0xfc, !PT ;  /* 0x3f80000003037812 */ /* 0x000fc800078efcff */
[----:B------:R0:W1:Y:S03]  /*03e0*/  MUFU.RCP R4, R3 ;  /* 0x0000000300047308 */ /* 0x0000660000001000 */
.L_x_8:
[----:B------:R-:W-:-:S04]  /*03f0*/  VIMNMX.U32 R5, PT, PT, R2, 0xb800000, PT ;  /* 0x0b80000002057848 */ /* 0x000fc80003fe0000 */
[----:B------:R-:W-:Y:S01]  /*0400*/  IADD3 R6, PT, PT, R5, R6, RZ ;  /* 0x0000000605067210 */ /* 0x000fe20007ffe0ff */
[----:B------:R-:W-:-:S04]  /*0410*/  IMAD.IADD R2, R2, 0x1, -R5 ;  /* 0x0000000102027824 */ /* 0x000fc800078e0a05 */
[----:B-1----:R-:W-:Y:S01]  /*0420*/  FMUL R9, R4, R6 ;  /* 0x0000000604097220 */ /* 0x002fe20000400000 */
[----:B------:R-:W-:-:S03]  /*0430*/  ISETP.NE.AND P1, PT, R2, RZ, PT ;  /* 0x000000ff0200720c */ /* 0x000fc60003f25270 */
[----:B------:R-:W-:-:S04]  /*0440*/  FFMA R8, -R3, R9, R6 ;  /* 0x0000000903087223 */ /* 0x000fc80000000106 */
[----:B------:R-:W-:-:S04]  /*0450*/  FFMA R9, R4, R8, R9 ;  /* 0x0000000804097223 */ /* 0x000fc80000000009 */
[----:B------:R-:W-:-:S04]  /*0460*/  FFMA R8, -R3, R9, R6 ;  /* 0x0000000903087223 */ /* 0x000fc80000000106 */
[----:B------:R-:W-:-:S06]  /*0470*/  FFMA.RZ R8, R4, R8, R9 ;  /* 0x0000000804087223 */ /* 0x000fcc000000c009 */
[----:B------:R-:W1:Y:S02]  /*0480*/  FRND.TRUNC R8, R8 ;  /* 0x0000000800087307 */ /* 0x000e64000020d000 */
[----:B-1----:R-:W-:-:S05]  /*0490*/  FFMA R6, -R3, R8, R6 ;  /* 0x0000000803067223 */ /* 0x002fca0000000106 */
[----:B------:R-:W-:-:S13]  /*04a0*/  ISETP.NE.AND P0, PT, R6, RZ, PT ;  /* 0x000000ff0600720c */ /* 0x000fda0003f05270 */
[----:B------:R-:W-:Y:S05]  /*04b0*/  @P0 BRA P1, `(.L_x_8) ;  /* 0xfffffffc00cc0947 */ /* 0x000fea000083ffff */
.L_x_7:
[----:B------:R-:W-:Y:S05]  /*04c0*/  BSYNC.RECONVERGENT B1 ;  /* 0x0000000000017941 */ /* 0x000fea0003800200 */
.L_x_6:
[----:B0-----:R-:W-:-:S04]  /*04d0*/  FMUL R3, R6, 1.1920928955078125e-07 ;  /* 0x3400000006037820 */ /* 0x001fc80000400000 */
[----:B------:R-:W-:-:S07]  /*04e0*/  FMUL R6, R10, R3 ;  /* 0x000000030a067220 */ /* 0x000fce0000400000 */
.L_x_2:
[----:B------:R-:W-:Y:S05]  /*04f0*/  BSYNC.RECONVERGENT B0 ;  /* 0x0000000000007941 */ /* 0x000fea0003800200 */
.L_x_1:
[----:B------:R-:W0:Y:S01]  /*0500*/  LDC.64 R2, c[0x0][0x388] ;  /* 0x0000e200ff027b82 */ /* 0x000e220000000a00 */
[C---:B------:R-:W-:Y:S02]  /*0510*/  FSETP.NAN.AND P0, PT, |R6|.reuse, |R6|, PT ;  /* 0x400000060600720b */ /* 0x040fe40003f08200 */
[----:B------:R-:W-:-:S04]  /*0520*/  LOP3.LUT R5, R6, 0x80000000, R0, 0xb8, !PT ;  /* 0x8000000006057812 */ /* 0x000fc800078eb800 */
[----:B------:R-:W-:Y:S01]  /*0530*/  FSEL R5, R6, R5, P0 ;  /* 0x0000000506057208 */ /* 0x000fe20000000000 */
[----:B0-----:R-:W-:-:S05]  /*0540*/  IMAD.WIDE.U32 R2, R7, 0x4, R2 ;  /* 0x0000000407027825 */ /* 0x001fca00078e0002 */
[----:B------:R-:W-:Y:S01]  /*0550*/  STG.E desc[UR6][R2.64], R5 ;  /* 0x0000000502007986 */ /* 0x000fe2000c101906 */
[----:B------:R-:W-:Y:S05]  /*0560*/  EXIT ;  /* 0x000000000000794d */ /* 0x000fea0003800000 */
.L_x_9:
        /* <DEDUP_REMOVED lines=9> */
.L_x_15:


//--------------------- .text.default_function_kernel --------------------------
	.section	.text.default_function_kernel,"ax",@progbits
	.align	128
        .global         default_function_kernel
        .type           default_function_kernel,@function
        .size           default_function_kernel,(.L_x_16 - default_function_kernel)
        .other          default_function_kernel,@"STO_CUDA_ENTRY STV_DEFAULT"
default_function_kernel:
.text.default_function_kernel:
        /* <DEDUP_REMOVED lines=9> */
[----:B------:R-:W-:Y:S01]  /*0090*/  HFMA2 R9, -RZ, RZ, 0.890625, -0.00056934356689453125 ;  /* 0x3b2090aaff097431 */ /* 0x000fe200000001ff */
[----:B------:R-:W-:Y:S01]  /*00a0*/  MOV R6, 0x3f6ee581 ;  /* 0x3f6ee58100067802 */ /* 0x000fe20000000f00 */
[----:B0-----:R-:W0:Y:S02]  /*00b0*/  LDC.64 R2, c[0x0][0x380] ;  /* 0x0000e000ff027b82 */ /* 0x001e240000000a00 */
[----:B0-----:R-:W-:Y:S01]  /*00c0*/  IMAD.WIDE.U32 R2, R5, 0x4, R2 ;  /* 0x0000000405027825 */ /* 0x001fe200078e0002 */
[----:B--2---:R-:W0:Y:S01]  /*00d0*/  MUFU.RCP R7, |R0| ;  /* 0x4000000000077308 */ /* 0x004e220000001000 */
[----:B------:R-:W-:-:S04]  /*00e0*/  FSETP.GT.AND P0, PT, |R0|, 1, PT ;  /* 0x3f8000000000780b */ /* 0x000fc80003f04200 */
[----:B0-----:R-:W-:-:S05]  /*00f0*/  FSEL R7, R7, |R0|, P0 ;  /* 0x4000000007077208 */ /* 0x001fca0000000000 */
[----:B------:R-:W-:-:S04]  /*0100*/  FMUL R4, R7, R7 ;  /* 0x0000000707047220 */ /* 0x000fc80000400000 */
[----:B------:R-:W-:-:S04]  /*0110*/  FFMA R9, R4, R9, -0.014396979473531246185 ;  /* 0xbc6be14f04097423 */ /* 0x000fc80000000009 */
[----:B------:R-:W-:-:S04]  /*0120*/  FFMA R9, R4, R9, 0.039849750697612762451 ;  /* 0x3d23397e04097423 */ /* 0x000fc80000000009 */
[----:B------:R-:W-:-:S04]  /*0130*/  FFMA R9, R4, R9, -0.072529748082160949707 ;  /* 0xbd948a7a04097423 */ /* 0x000fc80000000009 */
[----:B------:R-:W-:-:S04]  /*0140*/  FFMA R9, R4, R9, 0.10518480092287063599 ;  /* 0x3dd76b2104097423 */ /* 0x000fc80000000009 */
[----:B------:R-:W-:-:S04]  /*0150*/  FFMA R9, R4, R9, -0.14171802997589111328 ;  /* 0xbe111e8804097423 */ /* 0x000fc80000000009 */
[----:B------:R-:W-:-:S04]  /*0160*/  FFMA R9, R4, R9, 0.19988775253295898438 ;  /* 0x3e4caf6004097423 */ /* 0x000fc80000000009 */
[----:B------:R-:W-:-:S04]  /*0170*/  FFMA R9, R4, R9, -0.33332940936088562012 ;  /* 0xbeaaaa2704097423 */ /* 0x000fc80000000009 */
[----:B------:R-:W-:-:S04]  /*0180*/  FMUL R4, R4, R9 ;  /* 0x0000000904047220 */ /* 0x000fc80000400000 */
[----:B------:R-:W-:-:S04]  /*0190*/  FFMA R7, R7, R4, R7 ;  /* 0x0000000407077223 */ /* 0x000fc80000000007 */
[----:B------:R-:W-:Y:S01]  /*01a0*/  @P0 FFMA R7, R6, 1.6832555532455444336, -R7 ;  /* 0x3fd774eb06070823 */ /* 0x000fe20000000807 */
[----:B------:R-:W-:-:S04]  /*01b0*/  FSETP.NAN.AND P0, PT, |R0|, |R0|, PT ;  /* 0x400000000000720b */ /* 0x000fc80003f08200 */
[----:B------:R-:W-:-:S04]  /*01c0*/  LOP3.LUT R0, R7, 0x80000000, R0, 0xb8, !PT ;  /* 0x8000000007007812 */ /* 0x000fc800078eb800 */
[----:B------:R-:W-:-:S05]  /*01d0*/  FSEL R7, R0, R7, !P0 ;  /* 0x0000000700077208 */ /* 0x000fca0004000000 */
[----:B------:R-:W-:Y:S01]  /*01e0*/  STG.E desc[UR6][R2.64], R7 ;  /* 0x0000000702007986 */ /* 0x000fe2000c101906 */
[----:B------:R-:W-:Y:S05]  /*01f0*/  EXIT ;  /* 0x000000000000794d */ /* 0x000fea0003800000 */
.L_x_10:
        /* <DEDUP_REMOVED lines=16> */
.L_x_16:


//--------------------- .text.default_function_kernel_1 --------------------------
	.section	.text.default_function_kernel_1,"ax",@progbits
	.align	128
        .global         default_function_kernel_1
        .type           default_function_kernel_1,@function
        .size           default_function_kernel_1,(.L_x_17 - default_function_kernel_1)
        .other          default_function_kernel_1,@"STO_CUDA_ENTRY STV_DEFAULT"
default_function_kernel_1:
.text.default_function_kernel_1:
[----:B------:R-:W-:Y:S01]  /*0000*/  LDC R1, c[0x0][0x37c] ;  /* 0x0000df00ff017b82 */ /* 0x000fe20000000800 */
[----:B------:R-:W0:Y:S07]  /*0010*/  S2R R5, SR_TID.X ;  /* 0x0000000000057919 */ /* 0x000e2e0000002100 */
[----:B------:R-:W1:Y:S01]  /*0020*/  S2UR UR4, SR_CTAID.X ;  /* 0x00000000000479c3 */ /* 0x000e620000002500 */
[----:B------:R-:W2:Y:S07]  /*0030*/  LDCU.64 UR6, c[0x0][0x358] ;  /* 0x00006b00ff0677ac */ /* 0x000eae0008000a00 */
[----:B------:R-:W3:Y:S01]  /*0040*/  LDC.64 R2, c[0x0][0x388] ;  /* 0x0000e200ff027b82 */ /* 0x000ee20000000a00 */
[----:B-1----:R-:W-:-:S06]  /*0050*/  USHF.L.U32 UR4, UR4, 0x5, URZ ;  /* 0x0000000504047899 */ /* 0x002fcc00080006ff */
[----:B0-----:R-:W-:-:S05]  /*0060*/  LOP3.LUT R5, R5, UR4, RZ, 0xfc, !PT ;  /* 0x0000000405057c12 */ /* 0x001fca000f8efcff */
[----:B---3--:R-:W-:-:S06]  /*0070*/  IMAD.WIDE.U32 R2, R5, 0x4, R2 ;  /* 0x0000000405027825 */ /* 0x008fcc00078e0002 */
[----:B--2---:R-:W2:Y:S01]  /*0080*/  LDG.E.CONSTANT R2, desc[UR6][R2.64] ;  /* 0x0000000602027981 */ /* 0x004ea2000c1e9900 */
[----:B------:R-:W-:Y:S02]  /*0090*/  HFMA2 R9, -RZ, RZ, 1.625, 0 ;  /* 0x3e800000ff097431 */ /* 0x000fe400000001ff */
[C---:B--2---:R-:W-:Y:S01]  /*00a0*/  FADD R0, -|R2|.reuse, 1 ;  /* 0x3f80000002007421 */ /* 0x044fe20000000300 */
[----:B------:R-:W-:-:S05]  /*00b0*/  FSETP.GT.AND P0, PT, |R2|, 8.50705917302346158658e+37, PT ;  /* 0x7e8000000200780b */ /* 0x000fca0003f04200 */
[----:B------:R-:W0:Y:S02]  /*00c0*/  MUFU.RCP R0, R0 ;  /* 0x0000000000007308 */ /* 0x000e240000001000 */
[----:B0-----:R-:W-:Y:S01]  /*00d0*/  FADD R7, R0, R0 ;  /* 0x0000000000077221 */ /* 0x001fe20000000000 */
[----:B------:R-:W-:-:S03]  /*00e0*/  MOV R0, 0x3d39bf78 ;  /* 0x3d39bf7800007802 */ /* 0x000fc60000000f00 */
[----:B------:R-:W-:-:S05]  /*00f0*/  FMUL R7, |R2|, R7 ;  /* 0x0000000702077220 */ /* 0x000fca0000400200 */
[----:B------:R-:W-:-:S04]  /*0100*/  FSEL R7, R7, -2, !P0 ;  /* 0xc000000007077808 */ /* 0x000fc80004000000 */
[C---:B------:R-:W-:Y:S01]  /*0110*/  ISETP.GE.U32.AND P0, PT, R7.reuse, 0x7f800000, PT ;  /* 0x7f8000000700780c */ /* 0x040fe20003f06070 */
[----:B------:R-:W-:-:S03]  /*0120*/  FADD.RZ R4, R7, 1 ;  /* 0x3f80000007047421 */ /* 0x000fc6000000c000 */
[----:B------:R-:W-:Y:S02]  /*0130*/  ISETP.GT.AND P1, PT, R7, -0x40800000, P0 ;  /* 0xbf8000000700780c */ /* 0x000fe40000724270 */
[----:B------:R-:W-:-:S04]  /*0140*/  IADD3 R4, PT, PT, R4, -0x3f400000, RZ ;  /* 0xc0c0000004047810 */ /* 0x000fc80007ffe0ff */
[----:B------:R-:W-:-:S04]  /*0150*/  LOP3.LUT R4, R4, 0xff800000, RZ, 0xc0, !PT ;  /* 0xff80000004047812 */ /* 0x000fc800078ec0ff */
[----:B------:R-:W-:Y:S02]  /*0160*/  IADD3 R6, PT, PT, -R4, 0x40800000, RZ ;  /* 0x4080000004067810 */ /* 0x000fe40007ffe1ff */
[-C--:B------:R-:W-:Y:S02]  /*0170*/  IADD3 R3, PT, PT, R7, -R4.reuse, RZ ;  /* 0x8000000407037210 */ /* 0x080fe40007ffe0ff */
[----:B------:R-:W-:Y:S01]  /*0180*/  I2FP.F32.S32 R4, R4 ;  /* 0x0000000400047245 */ /* 0x000fe20000201400 */
[----:B------:R-:W-:Y:S01]  /*0190*/  FFMA R6, R6, R9, -1 ;  /* 0xbf80000006067423 */ /* 0x000fe20000000009 */
[----:B------:R-:W-:-:S03]  /*01a0*/  HFMA2 R9, -RZ, RZ, 1.75, 0 ;  /* 0x3f000000ff097431 */ /* 0x000fc600000001ff */
[----:B------:R-:W-:Y:S01]  /*01b0*/  FADD R3, R3, R6 ;  /* 0x0000000603037221 */ /* 0x000fe20000000000 */
[----:B------:R-:W-:-:S03]  /*01c0*/  FMUL R4, R4, 1.1920928955078125e-07 ;  /* 0x3400000004047820 */ /* 0x000fc60000400000 */
[----:B------:R-:W-:Y:S01]  /*01d0*/  FFMA R0, R3, -R0, 0.10546888411045074463 ;  /* 0x3dd8001203007423 */ /* 0x000fe20000000800 */
[----:B------:R-:W-:-:S03]  /*01e0*/  LOP3.LUT R2, R9, 0x80000000, R2, 0xb8, !PT ;  /* 0x8000000009027812 */ /* 0x000fc600078eb802 */
[----:B------:R-:W-:-:S04]  /*01f0*/  FFMA R0, R3, R0, -0.13229703903198242188 ;  /* 0xbe0778e003007423 */ /* 0x000fc80000000000 */
[----:B------:R-:W-:-:S04]  /*0200*/  FFMA R0, R3, R0, 0.14491446316242218018 ;  /* 0x3e14647503007423 */ /* 0x000fc80000000000 */
[----:B------:R-:W-:-:S04]  /*0210*/  FFMA R0, R3, R0, -0.16641564667224884033 ;  /* 0xbe2a68dd03007423 */ /* 0x000fc80000000000 */
[----:B------:R-:W-:-:S04]  /*0220*/  FFMA R0, R3, R0, 0.19988867640495300293 ;  /* 0x3e4caf9e03007423 */ /* 0x000fc80000000000 */
[----:B------:R-:W-:-:S04]  /*0230*/  FFMA R0, R3, R0, -0.25000196695327758789 ;  /* 0xbe80004203007423 */ /* 0x000fc80000000000 */
[----:B------:R-:W-:-:S04]  /*0240*/  FFMA R0, R3, R0, 0.33333510160446166992 ;  /* 0x3eaaaae603007423 */ /* 0x000fc80000000000 */
[----:B------:R-:W-:-:S04]  /*0250*/  FFMA R0, R3, R0, -0.5 ;  /* 0xbf00000003007423 */ /* 0x000fc80000000000 */
[----:B------:R-:W-:-:S04]  /*0260*/  FMUL R0, R3, R0 ;  /* 0x0000000003007220 */ /* 0x000fc80000400000 */
[----:B------:R-:W-:Y:S01]  /*0270*/  FFMA R3, R3, R0, R3 ;  /* 0x0000000003037223 */ /* 0x000fe20000000003 */
[----:B------:R-:W-:-:S03]  /*0280*/  @P0 MOV R0, 0x7f800000 ;  /* 0x7f80000000000802 */ /* 0x000fc60000000f00 */
[----:B------:R-:W-:Y:S02]  /*0290*/  FFMA R3, R4, 0.69314718246459960938, R3 ;  /* 0x3f31721804037823 */ /* 0x000fe40000000003 */
[C---:B------:R-:W-:Y:S01]  /*02a0*/  @P1 FFMA R3, R7.reuse, R0, +INF ;  /* 0x7f80000007031423 */ /* 0x040fe20000000000 */
[----:B------:R-:W-:-:S04]  /*02b0*/  @P0 FSETP.NEU.AND P1, PT, R7, RZ, PT ;  /* 0x000000ff0700020b */ /* 0x000fc80003f2d000 */
[----:B------:R-:W-:-:S05]  /*02c0*/  @P0 FSEL R3, R3, -RZ, P1 ;  /* 0x800000ff03030208 */ /* 0x000fca0000800000 */
[----:B------:R-:W-:-:S04]  /*02d0*/  FMUL R0, R2, R3 ;  /* 0x0000000302007220 */ /* 0x000fc80000400000 */
[C---:B------:R-:W-:Y:S01]  /*02e0*/  FFMA R2, |R0|.reuse, -R9, 0.5 ;  /* 0x3f00000000027423 */ /* 0x040fe20000000a09 */
[C---:B------:R-:W-:Y:S01]  /*02f0*/  FSETP.NEU.AND P1, PT, |R0|.reuse, 1, PT ;  /* 0x3f8000000000780b */ /* 0x040fe20003f2d200 */
[----:B------:R-:W-:Y:S01]  /*0300*/  HFMA2 R9, -RZ, RZ, 1.9599609375, 20144 ;  /* 0x3fd774ebff097431 */ /* 0x000fe200000001ff */
[----:B------:R-:W-:Y:S01]  /*0310*/  FSETP.GT.AND P0, PT, |R0|, 0.56000000238418579102, PT ;  /* 0x3f0f5c290000780b */ /* 0x000fe20003f04200 */
[----:B------:R-:W0:Y:S02]  /*0320*/  MUFU.RSQ R3, R2 ;  /* 0x0000000200037308 */ /* 0x000e240000001400 */
[----:B0-----:R-:W-:Y:S01]  /*0330*/  FMUL R4, R2, R3 ;  /* 0x0000000302047220 */ /* 0x001fe20000400000 */
[----:B------:R-:W-:-:S04]  /*0340*/  FMUL R3, R3, -0.5 ;  /* 0xbf00000003037820 */ /* 0x000fc80000400000 */
[----:B------:R-:W-:-:S04]  /*0350*/  FFMA R3, R4, R3, 0.5 ;  /* 0x3f00000004037423 */ /* 0x000fc80000000003 */
[----:B------:R-:W-:-:S05]  /*0360*/  FFMA R3, R4, R3, R4 ;  /* 0x0000000304037223 */ /* 0x000fca0000000004 */
[----:B------:R-:W-:-:S04]  /*0370*/  FSEL R3, R3, RZ, P1 ;  /* 0x000000ff03037208 */ /* 0x000fc80000800000 */
[----:B------:R-:W-:Y:S02]  /*0380*/  FSEL R4, R3, |R0|, P0 ;  /* 0x4000000003047208 */ /* 0x000fe40000000000 */
[----:B------:R-:W-:-:S03]  /*0390*/  MOV R3, 0x3d4dd2f7 ;  /* 0x3d4dd2f700037802 */ /* 0x000fc60000000f00 */
[----:B------:R-:W-:-:S04]  /*03a0*/  FMUL R6, R4, R4 ;  /* 0x0000000404067220 */ /* 0x000fc80000400000 */
[----:B------:R-:W-:-:S04]  /*03b0*/  FFMA R3, R6, R3, 0.018773360177874565125 ;  /* 0x3c99ca9706037423 */ /* 0x000fc80000000003 */
[----:B------:R-:W-:-:S04]  /*03c0*/  FFMA R3, R6, R3, 0.046769052743911743164 ;  /* 0x3d3f90e806037423 */ /* 0x000fc80000000003 */
[----:B------:R-:W-:-:S04]  /*03d0*/  FFMA R3, R6, R3, 0.074823014438152313232 ;  /* 0x3d993ccf06037423 */ /* 0x000fc80000000003 */
[C---:B------:R-:W-:Y:S02]  /*03e0*/  FFMA R7, R6.reuse, R3, 0.16667181253433227539 ;  /* 0x3e2aac0406077423 */ /* 0x040fe40000000003 */
[----:B------:R-:W0:Y:S02]  /*03f0*/  LDC.64 R2, c[0x0][0x380] ;  /* 0x0000e000ff027b82 */ /* 0x000e240000000a00 */
[----:B------:R-:W-:-:S04]  /*0400*/  FMUL R7, R6, R7 ;  /* 0x0000000706077220 */ /* 0x000fc80000400000 */
[----:B------:R-:W-:-:S04]  /*0410*/  FFMA R7, R4, R7, R4 ;  /* 0x0000000704077223 */ /* 0x000fc80000000004 */
[----:B------:R-:W-:-:S04]  /*0420*/  FMUL R4, R7, -2 ;  /* 0xc000000007047820 */ /* 0x000fc80000400000 */
[----:B------:R-:W-:-:S05]  /*0430*/  @P0 FFMA R7, R9, 0.93318945169448852539, R4 ;  /* 0x3f6ee58109070823 */ /* 0x000fca0000000004 */
[C---:B------:R-:W-:Y:S02]  /*0440*/  FSETP.NAN.AND P0, PT, R7.reuse, R7, PT ;  /* 0x000000070700720b */ /* 0x040fe40003f08000 */
[----:B------:R-:W-:Y:S01]  /*0450*/  LOP3.LUT R0, R7, 0x80000000, R0, 0xb8, !PT ;  /* 0x8000000007007812 */ /* 0x000fe200078eb800 */
[----:B0-----:R-:W-:-:S03]  /*0460*/  IMAD.WIDE.U32 R2, R5, 0x4, R2 ;  /* 0x0000000405027825 */ /* 0x001fc600078e0002 */
[----:B------:R-:W-:-:S05]  /*0470*/  FSEL R7, R0, R7, !P0 ;  /* 0x0000000700077208 */ /* 0x000fca0004000000 */
[----:B------:R-:W-:Y:S01]  /*0480*/  STG.E desc[UR6][R2.64], R7 ;  /* 0x0000000702007986 */ /* 0x000fe2000c101906 */
[----:B------:R-:W-:Y:S05]  /*0490*/  EXIT ;  /* 0x000000000000794d */ /* 0x000fea0003800000 */
.L_x_11:
        /* <DEDUP_REMOVED lines=14> */
.L_x_17:


//--------------------- .text.default_function_kernel_2 --------------------------
	.section	.text.default_function_kernel_2,"ax",@progbits
	.align	128
        .global         default_function_kernel_2
        .type           default_function_kernel_2,@function
        .size           default_function_kernel_2,(.L_x_18 - default_function_kernel_2)
        .other          default_function_kernel_2,@"STO_CUDA_ENTRY STV_DEFAULT"
default_function_kernel_2:
.text.default_function_kernel_2:
        /* <DEDUP_REMOVED lines=25> */
[----:B------:R-:W-:-:S04]  /*0190*/  FFMA R6, R6, R9, -1 ;  /* 0xbf80000006067423 */ /* 0x000fc80000000009 */
[----:B------:R-:W-:Y:S01]  /*01a0*/  FADD R3, R3, R6 ;  /* 0x0000000603037221 */ /* 0x000fe20000000000 */
[----:B------:R-:W-:-:S03]  /*01b0*/  FMUL R4, R4, 1.1920928955078125e-07 ;  /* 0x3400000004047820 */ /* 0x000fc60000400000 */
[----:B------:R-:W-:-:S04]  /*01c0*/  FFMA R0, R3, -R0, 0.10546888411045074463 ;  /* 0x3dd8001203007423 */ /* 0x000fc80000000800 */
        /* <DEDUP_REMOVED lines=10> */
[----:B------:R-:W-:Y:S01]  /*0270*/  FFMA R4, R4, 0.69314718246459960938, R3 ;  /* 0x3f31721804047823 */ /* 0x000fe20000000003 */
[----:B------:R-:W-:Y:S02]  /*0280*/  HFMA2 R3, -RZ, RZ, 1.75, 0 ;  /* 0x3f000000ff037431 */ /* 0x000fe400000001ff */
[C---:B------:R-:W-:Y:S01]  /*0290*/  @P1 FFMA R4, R7.reuse, R0, +INF ;  /* 0x7f80000007041423 */ /* 0x040fe20000000000 */
[----:B------:R-:W-:-:S04]  /*02a0*/  @P0 FSETP.NEU.AND P1, PT, R7, RZ, PT ;  /* 0x000000ff0700020b */ /* 0x000fc80003f2d000 */
[----:B------:R-:W-:Y:S02]  /*02b0*/  @P0 FSEL R4, R4, -RZ, P1 ;  /* 0x800000ff04040208 */ /* 0x000fe40000800000 */
[----:B------:R-:W-:Y:S02]  /*02c0*/  LOP3.LUT R7, R3, 0x80000000, R2, 0xb8, !PT ;  /* 0x8000000003077812 */ /* 0x000fe400078eb802 */
[----:B------:R-:W0:Y:S03]  /*02d0*/  LDC.64 R2, c[0x0][0x380] ;  /* 0x0000e000ff027b82 */ /* 0x000e260000000a00 */
[----:B------:R-:W-:-:S04]  /*02e0*/  FMUL R7, R7, R4 ;  /* 0x0000000407077220 */ /* 0x000fc80000400000 */
[----:B------:R-:W-:-:S06]  /*02f0*/  FMUL.RZ R7, R7, 0.15915493667125701904 ;  /* 0x3e22f98307077820 */ /* 0x000fcc000040c000 */
[----:B------:R-:W1:Y:S01]  /*0300*/  MUFU.COS R7, R7 ;  /* 0x0000000700077308 */ /* 0x000e620000000000 */
[----:B0-----:R-:W-:-:S05]  /*0310*/  IMAD.WIDE.U32 R2, R5, 0x4, R2 ;  /* 0x0000000405027825 */ /* 0x001fca00078e0002 */
[----:B-1----:R-:W-:Y:S01]  /*0320*/  STG.E desc[UR6][R2.64], R7 ;  /* 0x0000000702007986 */ /* 0x002fe2000c101906 */
[----:B------:R-:W-:Y:S05]  /*0330*/  EXIT ;  /* 0x000000000000794d */ /* 0x000fea0003800000 */
.L_x_12:
        /* <DEDUP_REMOVED lines=12> */
.L_x_18:


//--------------------- .text.default_function_kernel_3 --------------------------
	.section	.text.default_function_kernel_3,"ax",@progbits
	.align	128
        .global         default_function_kernel_3
        .type           default_function_kernel_3,@function
        .size           default_function_kernel_3,(.L_x_19 - default_function_kernel_3)
        .other          default_function_kernel_3,@"STO_CUDA_ENTRY STV_DEFAULT"
default_function_kernel_3:
.text.default_function_kernel_3:
[----:B------:R-:W-:Y:S01]  /*0000*/  LDC R1, c[0x0][0x37c] ;  /* 0x0000df00ff017b82 */ /* 0x000fe20000000800 */
[----:B------:R-:W0:Y:S07]  /*0010*/  S2R R3, SR_TID.X ;  /* 0x0000000000037919 */ /* 0x000e2e0000002100 */
[----:B------:R-:W1:Y:S01]  /*0020*/  LDC.64 R10, c[0x0][0x390] ;  /* 0x0000e400ff0a7b82 */ /* 0x000e620000000a00 */
[----:B------:R-:W2:Y:S07]  /*0030*/  LDCU.64 UR6, c[0x0][0x358] ;  /* 0x00006b00ff0677ac */ /* 0x000eae0008000a00 */
[----:B------:R-:W3:Y:S01]  /*0040*/  LDC.64 R12, c[0x0][0x388] ;  /* 0x0000e200ff0c7b82 */ /* 0x000ee20000000a00 */
[----:B0-----:R-:W-:-:S05]  /*0050*/  PRMT R4, R3, 0x9910, RZ ;  /* 0x0000991003047816 */ /* 0x001fca00000000ff */
[----:B------:R-:W-:-:S05]  /*0060*/  IMAD R0, R4, 0x34, RZ ;  /* 0x0000003404007824 */ /* 0x000fca00078e02ff */
[----:B------:R-:W-:-:S04]  /*0070*/  LOP3.LUT R0, R0, 0xffff, RZ, 0xc0, !PT ;  /* 0x0000ffff00007812 */ /* 0x000fc800078ec0ff */
[----:B------:R-:W-:-:S04]  /*0080*/  SHF.R.U32.HI R0, RZ, 0x8, R0 ;  /* 0x00000008ff007819 */ /* 0x000fc80000011600 */
[C---:B------:R-:W-:Y:S02]  /*0090*/  PRMT R2, R0.reuse, 0x9910, RZ ;  /* 0x0000991000027816 */ /* 0x040fe400000000ff */
[----:B------:R-:W-:Y:S02]  /*00a0*/  LOP3.LUT R5, R0, 0xffff, RZ, 0xc0, !PT ;  /* 0x0000ffff00057812 */ /* 0x000fe400078ec0ff */
[----:B------:R-:W-:-:S04]  /*00b0*/  LEA R2, R2, R2, 0x2 ;  /* 0x0000000202027211 */ /* 0x000fc800078e10ff */
[----:B------:R-:W-:-:S04]  /*00c0*/  IADD3 R2, PT, PT, RZ, -R2, RZ ;  /* 0x80000002ff027210 */ /* 0x000fc80007ffe0ff */
[----:B------:R-:W-:Y:S01]  /*00d0*/  PRMT R16, R2, 0x7710, RZ ;  /* 0x0000771002107816 */ /* 0x000fe200000000ff */
[----:B------:R-:W-:-:S03]  /*00e0*/  IMAD R2, R4, 0x1a, RZ ;  /* 0x0000001a04027824 */ /* 0x000fc600078e02ff */
[----:B------:R-:W-:Y:S02]  /*00f0*/  IADD3 R16, PT, PT, R16, R3, RZ ;  /* 0x0000000310107210 */ /* 0x000fe40007ffe0ff */
[----:B------:R-:W-:Y:S02]  /*0100*/  LOP3.LUT R2, R2, 0xffff, RZ, 0xc0, !PT ;  /* 0x0000ffff02027812 */ /* 0x000fe400078ec0ff */
[----:B------:R-:W-:Y:S02]  /*0110*/  LOP3.LUT R16, R16, 0xff, RZ, 0xc0, !PT ;  /* 0x000000ff10107812 */ /* 0x000fe400078ec0ff */
[----:B------:R-:W-:-:S03]  /*0120*/  SHF.R.U32.HI R0, RZ, 0x8, R2 ;  /* 0x00000008ff007819 */ /* 0x000fc60000011602 */
[----:B------:R-:W-:Y:S01]  /*0130*/  IMAD R5, R5, 0x19, R16 ;  /* 0x0000001905057824 */ /* 0x000fe200078e0210 */
[----:B------:R-:W-:-:S03]  /*0140*/  PRMT R2, R0, 0x9910, RZ ;  /* 0x0000991000027816 */ /* 0x000fc600000000ff */
[----:B-1----:R-:W-:-:S05]  /*0150*/  IMAD.WIDE.U32 R10, R5, 0x4, R10 ;  /* 0x00000004050a7825 */ /* 0x002fca00078e000a */
[----:B--2---:R-:W2:Y:S01]  /*0160*/  LDG.E.CONSTANT R17, desc[UR6][R10.64] ;  /* 0x000000060a117981 */ /* 0x004ea2000c1e9900 */
[----:B------:R-:W-:-:S03]  /*0170*/  IMAD R2, R2, 0xa, RZ ;  /* 0x0000000a02027824 */ /* 0x000fc600078e02ff */
[----:B------:R-:W4:Y:S01]  /*0180*/  LDG.E.CONSTANT R29, desc[UR6][R10.64+0x14] ;  /* 0x000014060a1d7981 */ /* 0x000f22000c1e9900 */
[----:B------:R-:W-:Y:S01]  /*0190*/  HFMA2 R15, -RZ, RZ, 0, 4.76837158203125e-06 ;  /* 0x00000050ff0f7431 */ /* 0x000fe200000001ff */
[----:B------:R-:W-:Y:S02]  /*01a0*/  IADD3 R2, PT, PT, RZ, -R2, RZ ;  /* 0x80000002ff027210 */ /* 0x000fe40007ffe0ff */
[----:B------:R-:W-:Y:S01]  /*01b0*/  LOP3.LUT R0, R0, 0xffff, RZ, 0xc0, !PT ;  /* 0x0000ffff00007812 */ /* 0x000fe200078ec0ff */
[----:B------:R-:W0:Y:S01]  /*01c0*/  S2UR UR5, SR_CgaCtaId ;  /* 0x00000000000579c3 */ /* 0x000e220000008800 */
[----:B------:R-:W-:Y:S01]  /*01d0*/  PRMT R2, R2, 0x7710, RZ ;  /* 0x0000771002027816 */ /* 0x000fe200000000ff */
[----:B------:R-:W-:Y:S01]  /*01e0*/  UMOV UR4, 0x400 ;  /* 0x0000040000047882 */ /* 0x000fe20000000000 */
[----:B------:R-:W5:Y:S02]  /*01f0*/  LDG.E.CONSTANT R19, desc[UR6][R10.64+0x28] ;  /* 0x000028060a137981 */ /* 0x000f64000c1e9900 */
[----:B------:R-:W-:Y:S01]  /*0200*/  IADD3 R2, PT, PT, R2, R3, RZ ;  /* 0x0000000302027210 */ /* 0x000fe20007ffe0ff */
[----:B------:R-:W-:-:S02]  /*0210*/  IMAD R15, R0, R15, 0x14 ;  /* 0x00000014000f7424 */ /* 0x000fc400078e020f */
[----:B------:R-:W-:Y:S01]  /*0220*/  IMAD R0, R0, 0x50, RZ ;  /* 0x0000005000007824 */ /* 0x000fe200078e02ff */
[----:B------:R-:W-:Y:S01]  /*0230*/  LOP3.LUT R4, R2, 0xff, RZ, 0xc0, !PT ;  /* 0x000000ff02047812 */ /* 0x000fe200078ec0ff */
[----:B------:R-:W-:Y:S03]  /*0240*/  BAR.SYNC.DEFER_BLOCKING 0x0 ;  /* 0x0000000000007b1d */ /* 0x000fe60000010000 */
[----:B------:R-:W-:-:S13]  /*0250*/  ISETP.GT.U32.AND P0, PT, R4, 0x4, PT ;  /* 0x000000040400780c */ /* 0x000fda0003f04070 */
[----:B------:R-:W-:-:S05]  /*0260*/  @!P0 IADD3 R15, PT, PT, R0, RZ, RZ ;  /* 0x000000ff000f8210 */ /* 0x000fca0007ffe0ff */
[----:B---3--:R-:W-:-:S05]  /*0270*/  IMAD.WIDE.U32 R12, R15, 0x4, R12 ;  /* 0x000000040f0c7825 */ /* 0x008fca00078e000c */
[----:B------:R-:W3:Y:S04]  /*0280*/  LDG.E.CONSTANT R20, desc[UR6][R12.64] ;  /* 0x000000060c147981 */ /* 0x000ee8000c1e9900 */
[----:B------:R-:W5:Y:S04]  /*0290*/  LDG.E.CONSTANT R4, desc[UR6][R12.64+0x14] ;  /* 0x000014060c047981 */ /* 0x000f68000c1e9900 */
[----:B------:R-:W5:Y:S04]  /*02a0*/  LDG.E.CONSTANT R7, desc[UR6][R12.64+0x28] ;  /* 0x000028060c077981 */ /* 0x000f68000c1e9900 */
[----:B------:R-:W5:Y:S04]  /*02b0*/  LDG.E.CONSTANT R6, desc[UR6][R12.64+0x3c] ;  /* 0x00003c060c067981 */ /* 0x000f68000c1e9900 */
[----:B------:R-:W5:Y:S04]  /*02c0*/  LDG.E.CONSTANT R27, desc[UR6][R12.64+0x4] ;  /* 0x000004060c1b7981 */ /* 0x000f68000c1e9900 */
[----:B------:R-:W5:Y:S04]  /*02d0*/  LDG.E.CONSTANT R25, desc[UR6][R12.64+0x18] ;  /* 0x000018060c197981 */ /* 0x000f68000c1e9900 */
[----:B------:R-:W5:Y:S01]  /*02e0*/  LDG.E.CONSTANT R23, desc[UR6][R12.64+0x2c] ;  /* 0x00002c060c177981 */ /* 0x000f62000c1e9900 */
[----:B0-----:R-:W-:Y:S01]  /*02f0*/  ULEA UR4, UR5, UR4, 0x18 ;  /* 0x0000000405047291 */ /* 0x001fe2000f8ec0ff */
[----:B------:R-:W-:-:S02]  /*0300*/  LOP3.LUT R2, R2, 0xff, RZ, 0xc0, !PT ;  /* 0x000000ff02027812 */ /* 0x000fc400078ec0ff */
[----:B------:R-:W5:Y:S03]  /*0310*/  LDG.E.CONSTANT R18, desc[UR6][R12.64+0xa0] ;  /* 0x0000a0060c127981 */ /* 0x000f66000c1e9900 */
[----:B------:R-:W-:Y:S01]  /*0320*/  LEA R8, R3, UR4, 0x2 ;  /* 0x0000000403087c11 */ /* 0x000fe2000f8e10ff */
[----:B------:R-:W5:Y:S01]  /*0330*/  LDG.E.CONSTANT R0, desc[UR6][R12.64+0xb4] ;  /* 0x0000b4060c007981 */ /* 0x000f62000c1e9900 */
[----:B------:R-:W-:-:S03]  /*0340*/  IADD3 R2, PT, PT, R16, R3, -R2 ;  /* 0x0000000310027210 */ /* 0x000fc60007ffe802 */
[----:B------:R-:W5:Y:S01]  /*0350*/  LDG.E.CONSTANT R3, desc[UR6][R12.64+0xc8] ;  /* 0x0000c8060c037981 */ /* 0x000f62000c1e9900 */
[----:B------:R-:W-:-:S03]  /*0360*/  LEA R14, R2, UR4, 0x2 ;  /* 0x00000004020e7c11 */ /* 0x000fc6000f8e10ff */
[----:B------:R-:W5:Y:S04]  /*0370*/  LDG.E.CONSTANT R2, desc[UR6][R12.64+0xdc] ;  /* 0x0000dc060c027981 */ /* 0x000f68000c1e9900 */
[----:B------:R-:W5:Y:S04]  /*0380*/  LDG.E.CONSTANT R21, desc[UR6][R12.64+0x40] ;  /* 0x000040060c157981 */ /* 0x000f68000c1e9900 */
[----:B------:R-:W5:Y:S04]  /*0390*/  LDG.E.CONSTANT R26, desc[UR6][R12.64+0xe0] ;  /* 0x0000e0060c1a7981 */ /* 0x000f68000c1e9900 */
[----:B------:R-:W5:Y:S04]  /*03a0*/  LDG.E.CONSTANT R24, desc[UR6][R12.64+0x8] ;  /* 0x000008060c187981 */ /* 0x000f68000c1e9900 */
[----:B--2---:R0:W-:Y:S01]  /*03b0*/  STS [R8], R17 ;  /* 0x0000001108007388 */ /* 0x0041e20000000800 */
[----:B------:R-:W-:Y:S06]  /*03c0*/  BAR.SYNC.DEFER_BLOCKING 0x0 ;  /* 0x0000000000007b1d */ /* 0x000fec0000010000 */
[----:B0-----:R-:W2:Y:S04]  /*03d0*/  LDG.E.CONSTANT R17, desc[UR6][R12.64+0xa4] ;  /* 0x0000a4060c117981 */ /* 0x001ea8000c1e9900 */
[----:B------:R-:W3:Y:S04]  /*03e0*/  LDS R9, [R14] ;  /* 0x000000000e097984 */ /* 0x000ee80000000800 */
[----:B------:R-:W-:Y:S01]  /*03f0*/  LDS R5, [R14+0x14] ;  /* 0x000014000e057984 */ /* 0x000fe20000000800 */
[----:B------:R-:W-:Y:S06]  /*0400*/  BAR.SYNC.DEFER_BLOCKING 0x0 ;  /* 0x0000000000007b1d */ /* 0x000fec0000010000 */
[----:B----4-:R0:W-:Y:S02]  /*0410*/  STS [R8], R29 ;  /* 0x0000001d08007388 */ /* 0x0101e40000000800 */
[----:B------:R-:W-:Y:S01]  /*0420*/  BAR.SYNC.DEFER_BLOCKING 0x0 ;  /* 0x0000000000007b1d */ /* 0x000fe20000010000 */
[C---:B---3--:R-:W-:Y:S01]  /*0430*/  FFMA R20, R9.reuse, R20, RZ ;  /* 0x0000001409147223 */ /* 0x048fe200000000ff */
[C---:B-----5:R-:W-:Y:S01]  /*0440*/  FFMA R4, R9.reuse, R4, RZ ;  /* 0x0000000409047223 */ /* 0x060fe200000000ff */
[----:B------:R-:W-:-:S03]  /*0450*/  FFMA R22, R9, R7, RZ ;  /* 0x0000000709167223 */ /* 0x000fc600000000ff */
[----:B0-----:R-:W3:Y:S04]  /*0460*/  LDG.E.CONSTANT R29, desc[UR6][R10.64+0x50] ;  /* 0x000050060a1d7981 */ /* 0x001ee8000c1e9900 */
[----:B------:R-:W0:Y:S01]  /*0470*/  LDS R28, [R14] ;  /* 0x000000000e1c7984 */ /* 0x000e220000000800 */
[----:B------:R-:W-:Y:S01]  /*0480*/  FFMA R9, R9, R6, RZ ;  /* 0x0000000609097223 */ /* 0x000fe200000000ff */
[C---:B0-----:R-:W-:Y:S01]  /*0490*/  FFMA R7, R28.reuse, R27, R20 ;  /* 0x0000001b1c077223 */ /* 0x041fe20000000014 */
[C---:B------:R-:W-:Y:S01]  /*04a0*/  FFMA R6, R28.reuse, R25, R4 ;  /* 0x000000191c067223 */ /* 0x040fe20000000004 */
[----:B------:R-:W-:Y:S01]  /*04b0*/  FFMA R20, R28, R23, R22 ;  /* 0x000000171c147223 */ /* 0x000fe20000000016 */
[----:B------:R-:W4:Y:S04]  /*04c0*/  LDG.E.CONSTANT R4, desc[UR6][R12.64+0xb8] ;  /* 0x0000b8060c047981 */ /* 0x000f28000c1e9900 */
[----:B------:R-:W5:Y:S01]  /*04d0*/  LDG.E.CONSTANT R22, desc[UR6][R12.64+0xcc] ;  /* 0x0000cc060c167981 */ /* 0x000f62000c1e9900 */
[C---:B------:R-:W-:Y:S01]  /*04e0*/  FFMA R18, R5.reuse, R18, RZ ;  /* 0x0000001205127223 */ /* 0x040fe200000000ff */
[----:B------:R-:W-:-:S02]  /*04f0*/  FFMA R0, R5, R0, RZ ;  /* 0x0000000005007223 */ /* 0x000fc400000000ff */
[----:B------:R-:W0:Y:S01]  /*0500*/  LDS R25, [R14+0x14] ;  /* 0x000014000e197984 */ /* 0x000e220000000800 */
[C---:B------:R-:W-:Y:S01]  /*0510*/  FFMA R3, R5.reuse, R3, RZ ;  /* 0x0000000305037223 */ /* 0x040fe200000000ff */
[----:B------:R-:W-:Y:S01]  /*0520*/  FFMA R5, R5, R2, RZ ;  /* 0x0000000205057223 */ /* 0x000fe200000000ff */
[----:B------:R-:W-:Y:S06]  /*0530*/  BAR.SYNC.DEFER_BLOCKING 0x0 ;  /* 0x0000000000007b1d */ /* 0x000fec0000010000 */
[----:B------:R-:W3:Y:S04]  /*0540*/  LDG.E.CONSTANT R2, desc[UR6][R12.64+0x44] ;  /* 0x000044060c027981 */ /* 0x000ee8000c1e9900 */
[----:B------:R-:W3:Y:S01]  /*0550*/  LDG.E.CONSTANT R27, desc[UR6][R10.64+0x3c] ;  /* 0x00003c060a1b7981 */ /* 0x000ee2000c1e9900 */
[----:B------:R-:W-:-:S03]  /*0560*/  FFMA R9, R28, R21, R9 ;  /* 0x000000151c097223 */ /* 0x000fc60000000009 */
[----:B------:R-:W3:Y:S04]  /*0570*/  LDG.E.CONSTANT R21, desc[UR6][R12.64+0x30] ;  /* 0x000030060c157981 */ /* 0x000ee8000c1e9900 */
[----:B------:R-:W3:Y:S04]  /*0580*/  LDG.E.CONSTANT R23, desc[UR6][R12.64+0x1c] ;  /* 0x00001c060c177981 */ /* 0x000ee8000c1e9900 */
[----:B------:R1:W-:Y:S04]  /*0590*/  STS [R8], R19 ;  /* 0x0000001308007388 */ /* 0x0003e80000000800 */
[----:B------:R-:W3:Y:S04]  /*05a0*/  LDG.E.CONSTANT R28, desc[UR6][R12.64+0xa8] ;  /* 0x0000a8060c1c7981 */ /* 0x000ee8000c1e9900 */
[----:B------:R-:W3:Y:S01]  /*05b0*/  LDG.E.CONSTANT R11, desc[UR6][R12.64+0x20] ;  /* 0x000020060c0b7981 */ /* 0x000ee2000c1e9900 */
[----:B0-----:R-:W-:-:S03]  /*05c0*/  FFMA R5, R25, R26, R5 ;  /* 0x0000001a19057223 */ /* 0x001fc60000000005 */
[----:B-1----:R-:W3:Y:S04]  /*05d0*/  LDG.E.CONSTANT R19, desc[UR6][R12.64+0xbc] ;  /* 0x0000bc060c137981 */ /* 0x002ee8000c1e9900 */
[----:B------:R-:W3:Y:S04]  /*05e0*/  LDG.E.CONSTANT R26, desc[UR6][R12.64+0xd0] ;  /* 0x0000d0060c1a7981 */ /* 0x000ee8000c1e9900 */
[----:B------:R-:W3:Y:S01]  /*05f0*/  LDG.E.CONSTANT R10, desc[UR6][R12.64+0x48] ;  /* 0x000048060c0a7981 */ /* 0x000ee2000c1e9900 */
[----:B--2---:R-:W-:Y:S01]  /*0600*/  FFMA R17, R25, R17, R18 ;  /* 0x0000001119117223 */ /* 0x004fe20000000012 */
[----:B------:R-:W-:Y:S06]  /*0610*/  BAR.SYNC.DEFER_BLOCKING 0x0 ;  /* 0x0000000000007b1d */ /* 0x000fec0000010000 */
[----:B------:R-:W0:Y:S02]  /*0620*/  LDS R18, [R14] ;  /* 0x000000000e127984 */ /* 0x000e240000000800 */
[----:B0-----:R-:W-:-:S02]  /*0630*/  FFMA R7, R18, R24, R7 ;  /* 0x0000001812077223 */ /* 0x001fc40000000007 */
[----:B------:R-:W2:Y:S01]  /*0640*/  LDG.E.CONSTANT R24, desc[UR6][R12.64+0xe4] ;  /* 0x0000e4060c187981 */ /* 0x000ea2000c1e9900 */
[----:B----4-:R-:W-:-:S03]  /*0650*/  FFMA R0, R25, R4, R0 ;  /* 0x0000000419007223 */ /* 0x010fc60000000000 */
[----:B------:R-:W4:Y:S01]  /*0660*/  LDG.E.CONSTANT R4, desc[UR6][R12.64+0x34] ;  /* 0x000034060c047981 */ /* 0x000f22000c1e9900 */
[----:B-----5:R-:W-:-:S03]  /*0670*/  FFMA R3, R25, R22, R3 ;  /* 0x0000001619037223 */ /* 0x020fc60000000003 */
[----:B------:R-:W5:Y:S04]  /*0680*/  LDG.E.CONSTANT R22, desc[UR6][R12.64+0xc] ;  /* 0x00000c060c167981 */ /* 0x000f68000c1e9900 */
[----:B------:R-:W5:Y:S01]  /*0690*/  LDG.E.CONSTANT R25, desc[UR6][R12.64+0xb0] ;  /* 0x0000b0060c197981 */ /* 0x000f62000c1e9900 */
[----:B---3--:R-:W-:-:S03]  /*06a0*/  FFMA R9, R18, R2, R9 ;  /* 0x0000000212097223 */ /* 0x008fc60000000009 */
[----:B------:R-:W0:Y:S01]  /*06b0*/  LDS R2, [R14+0x14] ;  /* 0x000014000e027984 */ /* 0x000e220000000800 */
[----:B------:R-:W-:Y:S06]  /*06c0*/  BAR.SYNC.DEFER_BLOCKING 0x0 ;  /* 0x0000000000007b1d */ /* 0x000fec0000010000 */
[----:B------:R1:W-:Y:S01]  /*06d0*/  STS [R8], R27 ;  /* 0x0000001b08007388 */ /* 0x0003e20000000800 */
[C---:B------:R-:W-:Y:S01]  /*06e0*/  FFMA R21, R18.reuse, R21, R20 ;  /* 0x0000001512157223 */ /* 0x040fe20000000014 */
[----:B------:R-:W-:Y:S01]  /*06f0*/  BAR.SYNC.DEFER_BLOCKING 0x0 ;  /* 0x0000000000007b1d */ /* 0x000fe20000010000 */
[----:B------:R-:W-:Y:S01]  /*0700*/  FFMA R6, R18, R23, R6 ;  /* 0x0000001712067223 */ /* 0x000fe20000000006 */
[C---:B0-----:R-:W-:Y:S01]  /*0710*/  FFMA R17, R2.reuse, R28, R17 ;  /* 0x0000001c02117223 */ /* 0x041fe20000000011 */
[C---:B------:R-:W-:Y:S01]  /*0720*/  FFMA R19, R2.reuse, R19, R0 ;  /* 0x0000001302137223 */ /* 0x040fe20000000000 */
[----:B------:R-:W-:-:S02]  /*0730*/  FFMA R3, R2, R26, R3 ;  /* 0x0000001a02037223 */ /* 0x000fc40000000003 */
[----:B------:R-:W3:Y:S04]  /*0740*/  LDG.E.CONSTANT R0, desc[UR6][R12.64+0xc0] ;  /* 0x0000c0060c007981 */ /* 0x000ee8000c1e9900 */
[----:B------:R-:W3:Y:S04]  /*0750*/  LDG.E.CONSTANT R28, desc[UR6][R12.64+0xd4] ;  /* 0x0000d4060c1c7981 */ /* 0x000ee8000c1e9900 */
[----:B------:R-:W3:Y:S04]  /*0760*/  LDG.E.CONSTANT R26, desc[UR6][R12.64+0xe8] ;  /* 0x0000e8060c1a7981 */ /* 0x000ee8000c1e9900 */
[----:B------:R-:W3:Y:S04]  /*0770*/  LDG.E.CONSTANT R23, desc[UR6][R12.64+0x10] ;  /* 0x000010060c177981 */ /* 0x000ee8000c1e9900 */
[----:B------:R-:W0:Y:S04]  /*0780*/  LDS R20, [R14] ;  /* 0x000000000e147984 */ /* 0x000e280000000800 */
[----:B------:R-:W3:Y:S01]  /*0790*/  LDS R18, [R14+0x14] ;  /* 0x000014000e127984 */ /* 0x000ee20000000800 */
[----:B------:R-:W-:Y:S06]  /*07a0*/  BAR.SYNC.DEFER_BLOCKING 0x0 ;  /* 0x0000000000007b1d */ /* 0x000fec0000010000 */
[----:B-1----:R-:W3:Y:S04]  /*07b0*/  LDG.E.CONSTANT R27, desc[UR6][R12.64+0xec] ;  /* 0x0000ec060c1b7981 */ /* 0x002ee8000c1e9900 */
[----:B------:R1:W-:Y:S01]  /*07c0*/  STS [R8], R29 ;  /* 0x0000001d08007388 */ /* 0x0003e20000000800 */
[----:B------:R-:W-:Y:S01]  /*07d0*/  BAR.SYNC.DEFER_BLOCKING 0x0 ;  /* 0x0000000000007b1d */ /* 0x000fe20000010000 */
[C---:B0-----:R-:W-:Y:S01]  /*07e0*/  FFMA R11, R20.reuse, R11, R6 ;  /* 0x0000000b140b7223 */ /* 0x041fe20000000006 */
[----:B------:R-:W-:-:S04]  /*07f0*/  FFMA R9, R20, R10, R9 ;  /* 0x0000000a14097223 */ /* 0x000fc80000000009 */
[----:B-1----:R-:W3:Y:S04]  /*0800*/  LDG.E.CONSTANT R8, desc[UR6][R12.64+0x4c] ;  /* 0x00004c060c087981 */ /* 0x002ee8000c1e9900 */
[----:B------:R-:W3:Y:S04]  /*0810*/  LDG.E.CONSTANT R10, desc[UR6][R12.64+0xd8] ;  /* 0x0000d8060c0a7981 */ /* 0x000ee8000c1e9900 */
[----:B------:R-:W0:Y:S04]  /*0820*/  LDS R29, [R14] ;  /* 0x000000000e1d7984 */ /* 0x000e280000000800 */
[----:B------:R-:W1:Y:S01]  /*0830*/  LDS R14, [R14+0x14] ;  /* 0x000014000e0e7984 */ /* 0x000e620000000800 */
[----:B--2---:R-:W-:-:S03]  /*0840*/  FFMA R5, R2, R24, R5 ;  /* 0x0000001802057223 */ /* 0x004fc60000000005 */
[----:B------:R-:W2:Y:S04]  /*0850*/  LDG.E.CONSTANT R2, desc[UR6][R12.64+0xac] ;  /* 0x0000ac060c027981 */ /* 0x000ea8000c1e9900 */
[----:B------:R-:W2:Y:S01]  /*0860*/  LDG.E.CONSTANT R24, desc[UR6][R12.64+0x24] ;  /* 0x000024060c187981 */ /* 0x000ea2000c1e9900 */
[----:B----4-:R-:W-:-:S03]  /*0870*/  FFMA R4, R20, R4, R21 ;  /* 0x0000000414047223 */ /* 0x010fc60000000015 */
[----:B------:R-:W4:Y:S01]  /*0880*/  LDG.E.CONSTANT R21, desc[UR6][R12.64+0x38] ;  /* 0x000038060c157981 */ /* 0x000f22000c1e9900 */
[----:B-----5:R-:W-:-:S03]  /*0890*/  FFMA R22, R20, R22, R7 ;  /* 0x0000001614167223 */ /* 0x020fc60000000007 */
[----:B------:R-:W5:Y:S01]  /*08a0*/  LDG.E.CONSTANT R20, desc[UR6][R12.64+0xc4] ;  /* 0x0000c4060c147981 */ /* 0x000f62000c1e9900 */
[----:B------:R-:W0:Y:S01]  /*08b0*/  LDC.64 R6, c[0x0][0x380] ;  /* 0x0000e000ff067b82 */ /* 0x000e220000000a00 */
[----:B------:R-:W-:-:S05]  /*08c0*/  IADD3 R15, PT, PT, R16, R15, RZ ;  /* 0x0000000f100f7210 */ /* 0x000fca0007ffe0ff */
[----:B0-----:R-:W-:-:S04]  /*08d0*/  IMAD.WIDE.U32 R6, R15, 0x4, R6 ;  /* 0x000000040f067825 */ /* 0x001fc800078e0006 */
[C---:B---3--:R-:W-:Y:S01]  /*08e0*/  FFMA R19, R18.reuse, R0, R19 ;  /* 0x0000000012137223 */ /* 0x048fe20000000013 */
[C---:B------:R-:W-:Y:S01]  /*08f0*/  FFMA R3, R18.reuse, R28, R3 ;  /* 0x0000001c12037223 */ /* 0x040fe20000000003 */
[----:B------:R-:W-:Y:S01]  /*0900*/  FFMA R26, R18, R26, R5 ;  /* 0x0000001a121a7223 */ /* 0x000fe20000000005 */
[----:B------:R-:W-:-:S05]  /*0910*/  FFMA R23, R29, R23, R22 ;  /* 0x000000171d177223 */ /* 0x000fca0000000016 */
[----:B------:R-:W-:Y:S01]  /*0920*/  STG.E desc[UR6][R6.64], R23 ;  /* 0x0000001706007986 */ /* 0x000fe2000c101906 */
[----:B-1----:R-:W-:-:S05]  /*0930*/  FFMA R27, R14, R27, R26 ;  /* 0x0000001b0e1b7223 */ /* 0x002fca000000001a */
[----:B------:R-:W-:Y:S01]  /*0940*/  STG.E desc[UR6][R6.64+0xdc], R27 ;  /* 0x0000dc1b06007986 */ /* 0x000fe2000c101906 */
[----:B------:R-:W-:Y:S01]  /*0950*/  FFMA R9, R29, R8, R9 ;  /* 0x000000081d097223 */ /* 0x000fe20000000009 */
[----:B------:R-:W-:-:S04]  /*0960*/  FFMA R3, R14, R10, R3 ;  /* 0x0000000a0e037223 */ /* 0x000fc80000000003 */
[----:B------:R-:W-:Y:S04]  /*0970*/  STG.E desc[UR6][R6.64+0x3c], R9 ;  /* 0x00003c0906007986 */ /* 0x000fe8000c101906 */
[----:B------:R-:W-:Y:S01]  /*0980*/  STG.E desc[UR6][R6.64+0xc8], R3 ;  /* 0x0000c80306007986 */ /* 0x000fe2000c101906 */
[----:B--2---:R-:W-:Y:S01]  /*0990*/  FFMA R17, R18, R2, R17 ;  /* 0x0000000212117223 */ /* 0x004fe20000000011 */
[----:B------:R-:W-:-:S03]  /*09a0*/  FFMA R11, R29, R24, R11 ;  /* 0x000000181d0b7223 */ /* 0x000fc6000000000b */
[C---:B------:R-:W-:Y:S02]  /*09b0*/  FFMA R17, R14.reuse, R25, R17 ;  /* 0x000000190e117223 */ /* 0x040fe40000000011 */
[----:B------:R-:W-:Y:S04]  /*09c0*/  STG.E desc[UR6][R6.64+0x14], R11 ;  /* 0x0000140b06007986 */ /* 0x000fe8000c101906 */
[----:B------:R-:W-:Y:S01]  /*09d0*/  STG.E desc[UR6][R6.64+0xa0], R17 ;  /* 0x0000a01106007986 */ /* 0x000fe2000c101906 */
[----:B----4-:R-:W-:Y:S01]  /*09e0*/  FFMA R21, R29, R21, R4 ;  /* 0x000000151d157223 */ /* 0x010fe20000000004 */
[----:B-----5:R-:W-:-:S04]  /*09f0*/  FFMA R19, R14, R20, R19 ;  /* 0x000000140e137223 */ /* 0x020fc80000000013 */
[----:B------:R-:W-:Y:S04]  /*0a00*/  STG.E desc[UR6][R6.64+0x28], R21 ;  /* 0x0000281506007986 */ /* 0x000fe8000c101906 */
[----:B------:R-:W-:Y:S01]  /*0a10*/  STG.E desc[UR6][R6.64+0xb4], R19 ;  /* 0x0000b41306007986 */ /* 0x000fe2000c101906 */
[----:B------:R-:W-:Y:S05]  /*0a20*/  EXIT ;  /* 0x000000000000794d */ /* 0x000fea0003800000 */
.L_x_13:
        /* <DEDUP_REMOVED lines=13> */
.L_x_19:


//--------------------- .nv.shared.reserved.0     --------------------------
	.section	.nv.shared.reserved.0,"aw",@nobits
	.weak		__nv_reservedSMEM_offset_0_alias
	.size		__nv_reservedSMEM_offset_0_alias, 0, 64
	.other		__nv_reservedSMEM_offset_0_alias,@"STO_CUDA_RESERVED_SHARED STV_DEFAULT"
__nv_reservedSMEM_offset_0_alias:
	.zero		0
	.zero		64


//--------------------- .nv.shared.default_function_kernel_3 --------------------------
	.section	.nv.shared.default_function_kernel_3,"aw",@nobits
	.sectionflags	@""
	.align	4
.nv.shared.default_function_kernel_3:
	.zero		1184


//--------------------- .nv.constant0.default_function_kernel_4 --------------------------
	.section	.nv.constant0.default_function_kernel_4,"a",@progbits
	.sectionflags	@""
	.align	4
.nv.constant0.default_function_kernel_4:
	.zero		912


//--------------------- .nv.constant0.default_function_kernel_5 --------------------------
	.section	.nv.constant0.default_function_kernel_5,"a",@progbits
	.sectionflags	@""
	.align	4
.nv.constant0.default_function_kernel_5:
	.zero		920


//--------------------- .nv.constant0.default_function_kernel --------------------------
	.section	.nv.constant0.default_function_kernel,"a",@progbits
	.sectionflags	@""
	.align	4
.nv.constant0.default_function_kernel:
	.zero		912


//--------------------- .nv.constant0.default_function_kernel_1 --------------------------
	.section	.nv.constant0.default_function_kernel_1,"a",@progbits
	.sectionflags	@""
	.align	4
.nv.constant0.default_function_kernel_1:
	.zero		912


//--------------------- .nv.constant0.default_function_kernel_2 --------------------------
	.section	.nv.constant0.default_function_kernel_2,"a",@progbits
	.sectionflags	@""
	.align	4
.nv.constant0.default_function_kernel_2:
	.zero		912


//--------------------- .nv.constant0.default_function_kernel_3 --------------------------
	.section	.nv.constant0.default_function_kernel_3,"a",@progbits
	.sectionflags	@""
	.align	4
.nv.constant0.default_function_kernel_3:
	.zero		920


//--------------------- SYMBOLS --------------------------

	.type		.nv.reservedSmem.offset0,@object
	.size		.nv.reservedSmem.offset0,0x4
	.type		.nv.reservedSmem.cap,@object
	.size		.nv.reservedSmem.cap,0x4
